	.headerflags	@"EF_CUDA_TEXMODE_UNIFIED EF_CUDA_64BIT_ADDRESS EF_CUDA_ACCELERATORS EF_CUDA_SM90 EF_CUDA_VIRTUAL_SM(EF_CUDA_SM90)"
	.elftype	@"ET_EXEC"


//--------------------- .nv.info                  --------------------------
	.section	.nv.info,"",@"SHT_CUDA_INFO"
	.align	4


	//----- nvinfo : EIATTR_REGCOUNT
	.align		4
        /*0000*/ 	.byte	0x04, 0x2f
        /*0002*/ 	.short	(.L_1 - .L_0)
	.align		4
.L_0:
        /*0004*/ 	.word	index@(triton_poi_fused_max_pool2d_with_indices_5)
        /*0008*/ 	.word	0x000000ad


	//----- nvinfo : EIATTR_MIN_STACK_SIZE
	.align		4
.L_1:
        /*000c*/ 	.byte	0x04, 0x12
        /*000e*/ 	.short	(.L_3 - .L_2)
	.align		4
.L_2:
        /*0010*/ 	.word	index@(triton_poi_fused_max_pool2d_with_indices_5)
        /*0014*/ 	.word	0x00000000


	//----- nvinfo : EIATTR_FRAME_SIZE
	.align		4
.L_3:
        /*0018*/ 	.byte	0x04, 0x11
        /*001a*/ 	.short	(.L_5 - .L_4)
	.align		4
.L_4:
        /*001c*/ 	.word	index@(triton_poi_fused_max_pool2d_with_indices_5)
        /*0020*/ 	.word	0x00000000


	//----- nvinfo : EIATTR_MIN_STACK_SIZE
	.align		4
.L_5:
        /*0024*/ 	.byte	0x04, 0x12
        /*0026*/ 	.short	(.L_7 - .L_6)
	.align		4
.L_6:
        /*0028*/ 	.word	index@(triton_poi_fused_max_pool2d_with_indices_5)
        /*002c*/ 	.word	0x00000000
.L_7:


//--------------------- .nv.info.triton_poi_fused_max_pool2d_with_indices_5 --------------------------
	.section	.nv.info.triton_poi_fused_max_pool2d_with_indices_5,"",@"SHT_CUDA_INFO"
	.sectionflags	@""
	.align	4


	//----- nvinfo : EIATTR_CUDA_API_VERSION
	.align		4
        /*0000*/ 	.byte	0x04, 0x37
        /*0002*/ 	.short	(.L_9 - .L_8)
.L_8:
        /*0004*/ 	.word	0x0000007c


	//----- nvinfo : EIATTR_KPARAM_INFO
	.align		4
.L_9:
        /*0008*/ 	.byte	0x04, 0x17
        /*000a*/ 	.short	(.L_11 - .L_10)
.L_10:
        /*000c*/ 	.word	0x00000000
        /*0010*/ 	.short	0x0004
        /*0012*/ 	.short	0x001c
        /*0014*/ 	.byte	0x00, 0xf0, 0x11, 0x00


	//----- nvinfo : EIATTR_KPARAM_INFO
	.align		4
.L_11:
        /*0018*/ 	.byte	0x04, 0x17
        /*001a*/ 	.short	(.L_13 - .L_12)
.L_12:
        /*001c*/ 	.word	0x00000000
        /*0020*/ 	.short	0x0003
        /*0022*/ 	.short	0x0018
        /*0024*/ 	.byte	0x00, 0xf0, 0x11, 0x00


	//----- nvinfo : EIATTR_KPARAM_INFO
	.align		4
.L_13:
        /*0028*/ 	.byte	0x04, 0x17
        /*002a*/ 	.short	(.L_15 - .L_14)
.L_14:
        /*002c*/ 	.word	0x00000000
        /*0030*/ 	.short	0x0002
        /*0032*/ 	.short	0x0010
        /*0034*/ 	.byte	0x00, 0xf4, 0x21, 0x00


	//----- nvinfo : EIATTR_KPARAM_INFO
	.align		4
.L_15:
        /*0038*/ 	.byte	0x04, 0x17
        /*003a*/ 	.short	(.L_17 - .L_16)
.L_16:
        /*003c*/ 	.word	0x00000000
        /*0040*/ 	.short	0x0001
        /*0042*/ 	.short	0x0008
        /*0044*/ 	.byte	0x00, 0xf4, 0x21, 0x00


	//----- nvinfo : EIATTR_KPARAM_INFO
	.align		4
.L_17:
        /*0048*/ 	.byte	0x04, 0x17
        /*004a*/ 	.short	(.L_19 - .L_18)
.L_18:
        /*004c*/ 	.word	0x00000000
        /*0050*/ 	.short	0x0000
        /*0052*/ 	.short	0x0000
        /*0054*/ 	.byte	0x00, 0xf4, 0x21, 0x00


	//----- nvinfo : EIATTR_SPARSE_MMA_MASK
	.align		4
.L_19:
        /*0058*/ 	.byte	0x03, 0x50
        /*005a*/ 	.short	0x0000


	//----- nvinfo : EIATTR_MAXREG_COUNT
	.align		4
        /*005c*/ 	.byte	0x03, 0x1b
        /*005e*/ 	.short	0x00ff


	//----- nvinfo : EIATTR_EXIT_INSTR_OFFSETS
	.align		4
        /*0060*/ 	.byte	0x04, 0x1c
        /*0062*/ 	.short	(.L_21 - .L_20)


	//   ....[0]....
.L_20:
        /*0064*/ 	.word	0x00005b00


	//   ....[1]....
        /*0068*/ 	.word	0x00005b20


	//----- nvinfo : EIATTR_REQNTID
	.align		4
.L_21:
        /*006c*/ 	.byte	0x04, 0x10
        /*006e*/ 	.short	(.L_23 - .L_22)
.L_22:
        /*0070*/ 	.word	0x00000100
        /*0074*/ 	.word	0x00000001
        /*0078*/ 	.word	0x00000001


	//----- nvinfo : EIATTR_CBANK_PARAM_SIZE
	.align		4
.L_23:
        /*007c*/ 	.byte	0x03, 0x19
        /*007e*/ 	.short	0x0020


	//----- nvinfo : EIATTR_PARAM_CBANK
	.align		4
        /*0080*/ 	.byte	0x04, 0x0a
        /*0082*/ 	.short	(.L_25 - .L_24)
	.align		4
.L_24:
        /*0084*/ 	.word	index@(.nv.constant0.triton_poi_fused_max_pool2d_with_indices_5)
        /*0088*/ 	.short	0x0210
        /*008a*/ 	.short	0x0020


	//----- nvinfo : EIATTR_SW_WAR
	.align		4
.L_25:
        /*008c*/ 	.byte	0x04, 0x36
        /*008e*/ 	.short	(.L_27 - .L_26)
.L_26:
        /*0090*/ 	.word	0x00000008
.L_27:


//--------------------- .nv.callgraph             --------------------------
	.section	.nv.callgraph,"",@"SHT_CUDA_CALLGRAPH"
	.align	4
	.sectionentsize	8
	.align		4
        /*0000*/ 	.word	0x00000000
	.align		4
        /*0004*/ 	.word	0xffffffff
	.align		4
        /*0008*/ 	.word	0x00000000
	.align		4
        /*000c*/ 	.word	0xfffffffe
	.align		4
        /*0010*/ 	.word	0x00000000
	.align		4
        /*0014*/ 	.word	0xfffffffd
	.align		4
        /*0018*/ 	.word	0x00000000
	.align		4
        /*001c*/ 	.word	0xfffffffc


//--------------------- .text.triton_poi_fused_max_pool2d_with_indices_5 --------------------------
	.section	.text.triton_poi_fused_max_pool2d_with_indices_5,"ax",@progbits
	.sectionflags	@"SHF_BARRIERS=1"
	.align	128
        .global         triton_poi_fused_max_pool2d_with_indices_5
        .type           triton_poi_fused_max_pool2d_with_indices_5,@function
        .size           triton_poi_fused_max_pool2d_with_indices_5,(.L_x_1 - triton_poi_fused_max_pool2d_with_indices_5)
        .other          triton_poi_fused_max_pool2d_with_indices_5,@"STO_CUDA_ENTRY STV_DEFAULT"
triton_poi_fused_max_pool2d_with_indices_5:
.text.triton_poi_fused_max_pool2d_with_indices_5:
[----:B------:R-:W0:Y:S01]  /*0000*/  LDC R1, c[0x0][0x28] ;  /* 0x00000a00ff017b82 */ /* 0x000e220000000800 */
[----:B------:R-:W1:Y:S07]  /*0010*/  S2R R4, SR_TID.X ;  /* 0x0000000000047919 */ /* 0x000e6e0000002100 */
[----:B------:R-:W2:Y:S01]  /*0020*/  LDC.64 R2, c[0x0][0x210] ;  /* 0x00008400ff027b82 */ /* 0x000ea20000000a00 */
[----:B------:R-:W-:Y:S02]  /*0030*/  CS2R R28, SRZ ;  /* 0x00000000001c7805 */ /* 0x000fe4000001ff00 */
[----:B------:R-:W-:Y:S01]  /*0040*/  CS2R R30, SRZ ;  /* 0x00000000001e7805 */ /* 0x000fe2000001ff00 */
[----:B------:R-:W3:Y:S01]  /*0050*/  S2R R0, SR_CTAID.Y ;  /* 0x0000000000007919 */ /* 0x000ee20000002600 */
[----:B------:R-:W-:-:S02]  /*0060*/  CS2R R36, SRZ ;  /* 0x0000000000247805 */ /* 0x000fc4000001ff00 */
[----:B------:R-:W-:Y:S01]  /*0070*/  CS2R R38, SRZ ;  /* 0x0000000000267805 */ /* 0x000fe2000001ff00 */
[----:B------:R-:W-:Y:S01]  /*0080*/  ULDC.64 UR6, c[0x0][0x208] ;  /* 0x0000820000067ab9 */ /* 0x000fe20000000a00 */
[----:B------:R-:W4:Y:S01]  /*0090*/  S2R R11, SR_CTAID.X ;  /* 0x00000000000b7919 */ /* 0x000f220000002500 */
[----:B-1----:R-:W-:Y:S01]  /*00a0*/  SHF.R.U32.HI R5, RZ, 0x2, R4 ;  /* 0x00000002ff057819 */ /* 0x002fe20000011604 */
[----:B---3--:R-:W-:Y:S01]  /*00b0*/  IMAD.SHL.U32 R8, R0, 0x40, RZ ;  /* 0x0000004000087824 */ /* 0x008fe200078e00ff */
[----:B------:R-:W-:Y:S02]  /*00c0*/  SHF.R.S32.HI R6, RZ, 0x19, R0 ;  /* 0x00000019ff067819 */ /* 0x000fe40000011400 */
[----:B------:R-:W-:Y:S02]  /*00d0*/  SGXT.U32 R5, R5, 0x6 ;  /* 0x000000060505781a */ /* 0x000fe40000000000 */
[----:B------:R-:W-:Y:S02]  /*00e0*/  SGXT R6, R6, 0x1 ;  /* 0x000000010606781a */ /* 0x000fe40000000200 */
[----:B------:R-:W-:-:S04]  /*00f0*/  LOP3.LUT R5, R8, R5, RZ, 0xfc, !PT ;  /* 0x0000000508057212 */ /* 0x000fc800078efcff */
[----:B------:R-:W-:-:S04]  /*0100*/  LEA.HI R0, R6, R5, RZ, 0x5 ;  /* 0x0000000506007211 */ /* 0x000fc800078f28ff */
[----:B------:R-:W-:Y:S02]  /*0110*/  SHF.R.S32.HI R7, RZ, 0x5, R0 ;  /* 0x00000005ff077819 */ /* 0x000fe40000011400 */
[----:B------:R-:W-:Y:S02]  /*0120*/  LOP3.LUT R0, R0, 0xffffffe0, RZ, 0xc0, !PT ;  /* 0xffffffe000007812 */ /* 0x000fe400078ec0ff */
[----:B------:R-:W-:-:S03]  /*0130*/  LEA.HI R9, R7, R7, RZ, 0x5 ;  /* 0x0000000707097211 */ /* 0x000fc600078f28ff */
[----:B------:R-:W-:Y:S01]  /*0140*/  IMAD.IADD R16, R5, 0x1, -R0 ;  /* 0x0000000105107824 */ /* 0x000fe200078e0a00 */
[----:B------:R-:W-:Y:S01]  /*0150*/  LOP3.LUT R10, R9, 0xffffffe0, RZ, 0xc0, !PT ;  /* 0xffffffe0090a7812 */ /* 0x000fe200078ec0ff */
[----:B------:R-:W-:Y:S02]  /*0160*/  IMAD.SHL.U32 R0, R4, 0x10, RZ ;  /* 0x0000001004007824 */ /* 0x000fe400078e00ff */
[C---:B------:R-:W-:Y:S02]  /*0170*/  IMAD R9, R7.reuse, 0x40, R16 ;  /* 0x0000004007097824 */ /* 0x040fe400078e0210 */
[----:B------:R-:W-:Y:S02]  /*0180*/  IMAD.IADD R17, R7, 0x1, -R10 ;  /* 0x0000000107117824 */ /* 0x000fe400078e0a0a */
[----:B----4-:R-:W-:Y:S02]  /*0190*/  IMAD.SHL.U32 R7, R11, 0x40, RZ ;  /* 0x000000400b077824 */ /* 0x010fe400078e00ff */
[----:B------:R-:W-:Y:S01]  /*01a0*/  IMAD R9, R9, 0xc0, RZ ;  /* 0x000000c009097824 */ /* 0x000fe200078e02ff */
[----:B------:R-:W-:-:S02]  /*01b0*/  ISETP.GT.AND P0, PT, R17, RZ, PT ;  /* 0x000000ff1100720c */ /* 0x000fc40003f04270 */
[----:B------:R-:W-:Y:S01]  /*01c0*/  LOP3.LUT R0, R7, 0x30, R0, 0xf8, !PT ;  /* 0x0000003007007812 */ /* 0x000fe200078ef800 */
[C---:B------:R-:W-:Y:S01]  /*01d0*/  VIADD R33, R9.reuse, 0xffffe7a0 ;  /* 0xffffe7a009217836 */ /* 0x040fe20000000000 */
[C---:B------:R-:W-:Y:S01]  /*01e0*/  ISETP.GT.AND P2, PT, R16.reuse, RZ, P0 ;  /* 0x000000ff1000720c */ /* 0x040fe20000744270 */
[----:B------:R-:W-:Y:S01]  /*01f0*/  VIADD R25, R9, 0xffffe800 ;  /* 0xffffe80009197836 */ /* 0x000fe20000000000 */
[----:B------:R-:W-:Y:S01]  /*0200*/  ISETP.GT.AND P1, PT, R16, -0x1, P0 ;  /* 0xffffffff1000780c */ /* 0x000fe20000724270 */
[C---:B------:R-:W-:Y:S01]  /*0210*/  IMAD.IADD R11, R0.reuse, 0x1, R33 ;  /* 0x00000001000b7824 */ /* 0x040fe200078e0221 */
[C---:B------:R-:W-:Y:S01]  /*0220*/  ISETP.LT.AND P2, PT, R0.reuse, 0x60, P2 ;  /* 0x000000600000780c */ /* 0x040fe20001741270 */
[C---:B------:R-:W-:Y:S01]  /*0230*/  IMAD.IADD R13, R0.reuse, 0x1, R25 ;  /* 0x00000001000d7824 */ /* 0x040fe200078e0219 */
[----:B------:R-:W-:Y:S01]  /*0240*/  ISETP.LT.AND P1, PT, R0, 0x60, P1 ;  /* 0x000000600000780c */ /* 0x000fe20000f21270 */
[----:B--2---:R-:W-:-:S04]  /*0250*/  IMAD.WIDE R10, R11, 0x4, R2 ;  /* 0x000000040b0a7825 */ /* 0x004fc800078e0202 */
[----:B------:R-:W-:-:S06]  /*0260*/  IMAD.WIDE R12, R13, 0x4, R2 ;  /* 0x000000040d0c7825 */ /* 0x000fcc00078e0202 */
[----:B------:R-:W2:Y:S04]  /*0270*/  @P2 LDG.E.EL.128 R28, desc[UR6][R10.64] ;  /* 0x000000060a1c2981 */ /* 0x000ea8000c2e1d00 */
[----:B------:R-:W3:Y:S01]  /*0280*/  @P1 LDG.E.EL.128 R36, desc[UR6][R12.64] ;  /* 0x000000060c241981 */ /* 0x000ee2000c2e1d00 */
[----:B------:R-:W-:Y:S01]  /*0290*/  VIADD R23, R9, 0xffffe860 ;  /* 0xffffe86009177836 */ /* 0x000fe20000000000 */
[----:B------:R-:W-:Y:S02]  /*02a0*/  CS2R R40, SRZ ;  /* 0x0000000000287805 */ /* 0x000fe4000001ff00 */
[----:B------:R-:W-:Y:S01]  /*02b0*/  CS2R R42, SRZ ;  /* 0x00000000002a7805 */ /* 0x000fe2000001ff00 */
[----:B------:R-:W-:-:S04]  /*02c0*/  IMAD.IADD R15, R0, 0x1, R23 ;  /* 0x00000001000f7824 */ /* 0x000fc800078e0217 */
[----:B------:R-:W-:-:S05]  /*02d0*/  IMAD.WIDE R14, R15, 0x4, R2 ;  /* 0x000000040f0e7825 */ /* 0x000fca00078e0202 */
[----:B------:R-:W4:Y:S01]  /*02e0*/  @P1 LDG.E.EL.128 R40, desc[UR6][R14.64] ;  /* 0x000000060e281981 */ /* 0x000f22000c2e1d00 */
[----:B--2---:R-:W-:Y:S02]  /*02f0*/  SEL R19, R28, 0xff800000, P2 ;  /* 0xff8000001c137807 */ /* 0x004fe40001000000 */
[----:B------:R-:W-:Y:S01]  /*0300*/  SEL R10, R29, 0xff800000, P2 ;  /* 0xff8000001d0a7807 */ /* 0x000fe20001000000 */
[----:B------:R-:W-:Y:S01]  /*0310*/  VIADD R29, R9, 0xffffffa0 ;  /* 0xffffffa0091d7836 */ /* 0x000fe20000000000 */
[----:B---3--:R-:W-:Y:S02]  /*0320*/  SEL R36, R36, 0xff800000, P1 ;  /* 0xff80000024247807 */ /* 0x008fe40000800000 */
[----:B------:R-:W-:Y:S02]  /*0330*/  SEL R37, R37, 0xff800000, P1 ;  /* 0xff80000025257807 */ /* 0x000fe40000800000 */
[----:B------:R-:W-:Y:S02]  /*0340*/  FSETP.GT.AND P3, PT, R36, R19, PT ;  /* 0x000000132400720b */ /* 0x000fe40003f64000 */
[----:B------:R-:W-:-:S02]  /*0350*/  FSETP.GT.AND P5, PT, R37, R10, PT ;  /* 0x0000000a2500720b */ /* 0x000fc40003fa4000 */
[----:B------:R-:W-:Y:S02]  /*0360*/  SEL R11, R30, 0xff800000, P2 ;  /* 0xff8000001e0b7807 */ /* 0x000fe40001000000 */
[----:B------:R-:W-:Y:S02]  /*0370*/  SEL R38, R38, 0xff800000, P1 ;  /* 0xff80000026267807 */ /* 0x000fe40000800000 */
[----:B------:R-:W-:Y:S02]  /*0380*/  FSETP.NAN.AND P0, PT, R36, R36, PT ;  /* 0x000000242400720b */ /* 0x000fe40003f08000 */
[----:B------:R-:W-:Y:S02]  /*0390*/  FSETP.GT.AND P4, PT, R38, R11, PT ;  /* 0x0000000b2600720b */ /* 0x000fe40003f84000 */
[----:B------:R-:W-:Y:S02]  /*03a0*/  SEL R12, R31, 0xff800000, P2 ;  /* 0xff8000001f0c7807 */ /* 0x000fe40001000000 */
[----:B------:R-:W-:-:S02]  /*03b0*/  SEL R39, R39, 0xff800000, P1 ;  /* 0xff80000027277807 */ /* 0x000fc40000800000 */
[----:B------:R-:W-:Y:S02]  /*03c0*/  @!P3 SEL R36, R36, R19, P0 ;  /* 0x000000132424b207 */ /* 0x000fe40000000000 */
[----:B------:R-:W-:Y:S02]  /*03d0*/  P2R R45, PR, RZ, 0x8 ;  /* 0x00000008ff2d7803 */ /* 0x000fe40000000000 */
[----:B------:R-:W-:Y:S02]  /*03e0*/  FSETP.NAN.AND P0, PT, R37, R37, PT ;  /* 0x000000252500720b */ /* 0x000fe40003f08000 */
[----:B------:R-:W-:Y:S02]  /*03f0*/  FSETP.GT.AND P3, PT, R39, R12, PT ;  /* 0x0000000c2700720b */ /* 0x000fe40003f64000 */
[----:B------:R-:W-:Y:S02]  /*0400*/  @!P5 SEL R37, R37, R10, P0 ;  /* 0x0000000a2525d207 */ /* 0x000fe40000000000 */
[----:B------:R-:W-:-:S02]  /*0410*/  FSETP.NAN.AND P0, PT, R38, R38, PT ;  /* 0x000000262600720b */ /* 0x000fc40003f08000 */
[----:B----4-:R-:W-:Y:S02]  /*0420*/  SEL R14, R43, 0xff800000, P1 ;  /* 0xff8000002b0e7807 */ /* 0x010fe40000800000 */
[----:B------:R-:W-:Y:S01]  /*0430*/  @!P4 SEL R38, R38, R11, P0 ;  /* 0x0000000b2626c207 */ /* 0x000fe20000000000 */
[----:B------:R-:W-:Y:S01]  /*0440*/  IMAD.IADD R11, R0, 0x1, R29 ;  /* 0x00000001000b7824 */ /* 0x000fe200078e021d */
[----:B------:R-:W-:Y:S02]  /*0450*/  FSETP.NAN.AND P0, PT, R39, R39, PT ;  /* 0x000000272700720b */ /* 0x000fe40003f08000 */
[----:B------:R-:W-:Y:S01]  /*0460*/  P2R R52, PR, RZ, 0x8 ;  /* 0x00000008ff347803 */ /* 0x000fe20000000000 */
[----:B------:R-:W-:Y:S01]  /*0470*/  IMAD.WIDE R10, R11, 0x4, R2 ;  /* 0x000000040b0a7825 */ /* 0x000fe200078e0202 */
[----:B------:R-:W-:Y:S02]  /*0480*/  @!P3 SEL R39, R39, R12, P0 ;  /* 0x0000000c2727b207 */ /* 0x000fe40000000000 */
[----:B------:R-:W-:-:S02]  /*0490*/  FSETP.NAN.AND P0, PT, R14, R14, PT ;  /* 0x0000000e0e00720b */ /* 0x000fc40003f08000 */
[----:B------:R-:W-:Y:S02]  /*04a0*/  FSETP.GEU.AND P3, PT, R39, R14, PT ;  /* 0x0000000e2700720b */ /* 0x000fe40003f6e000 */
[----:B------:R-:W-:Y:S02]  /*04b0*/  SEL R15, R42, 0xff800000, P1 ;  /* 0xff8000002a0f7807 */ /* 0x000fe40000800000 */
[----:B------:R-:W-:Y:S02]  /*04c0*/  P2R R47, PR, RZ, 0x8 ;  /* 0x00000008ff2f7803 */ /* 0x000fe40000000000 */
[----:B------:R-:W-:Y:S02]  /*04d0*/  SEL R12, R41, 0xff800000, P1 ;  /* 0xff800000290c7807 */ /* 0x000fe40000800000 */
[----:B------:R-:W-:Y:S02]  /*04e0*/  SEL R13, R40, 0xff800000, P1 ;  /* 0xff800000280d7807 */ /* 0x000fe40000800000 */
[----:B------:R-:W-:-:S02]  /*04f0*/  P2R R51, PR, RZ, 0x10 ;  /* 0x00000010ff337803 */ /* 0x000fc40000000000 */
[----:B------:R-:W-:Y:S02]  /*0500*/  P2R R46, PR, RZ, 0x20 ;  /* 0x00000020ff2e7803 */ /* 0x000fe40000000000 */
[----:B------:R-:W-:Y:S02]  /*0510*/  @P3 SEL R14, R14, R39, P0 ;  /* 0x000000270e0e3207 */ /* 0x000fe40000000000 */
[-C--:B------:R-:W-:Y:S02]  /*0520*/  FSETP.GEU.AND P3, PT, R38, R15.reuse, PT ;  /* 0x0000000f2600720b */ /* 0x080fe40003f6e000 */
[----:B------:R-:W-:Y:S02]  /*0530*/  FSETP.NAN.AND P0, PT, R15, R15, PT ;  /* 0x0000000f0f00720b */ /* 0x000fe40003f08000 */
[----:B------:R-:W-:-:S09]  /*0540*/  P2R R54, PR, RZ, 0x8 ;  /* 0x00000008ff367803 */ /* 0x000fd20000000000 */
[----:B------:R-:W-:Y:S02]  /*0550*/  @P3 SEL R15, R15, R38, P0 ;  /* 0x000000260f0f3207 */ /* 0x000fe40000000000 */
[----:B------:R-:W-:Y:S02]  /*0560*/  CS2R R38, SRZ ;  /* 0x0000000000267805 */ /* 0x000fe4000001ff00 */
[-C--:B------:R-:W-:Y:S02]  /*0570*/  FSETP.GEU.AND P3, PT, R37, R12.reuse, PT ;  /* 0x0000000c2500720b */ /* 0x080fe40003f6e000 */
[----:B------:R-:W-:Y:S02]  /*0580*/  FSETP.NAN.AND P0, PT, R12, R12, PT ;  /* 0x0000000c0c00720b */ /* 0x000fe40003f08000 */
[----:B------:R-:W-:-:S09]  /*0590*/  P2R R56, PR, RZ, 0x8 ;  /* 0x00000008ff387803 */ /* 0x000fd20000000000 */
[----:B------:R-:W-:Y:S02]  /*05a0*/  @P3 SEL R12, R12, R37, P0 ;  /* 0x000000250c0c3207 */ /* 0x000fe40000000000 */
[-C--:B------:R-:W-:Y:S02]  /*05b0*/  FSETP.GEU.AND P3, PT, R36, R13.reuse, PT ;  /* 0x0000000d2400720b */ /* 0x080fe40003f6e000 */
[----:B------:R-:W-:Y:S02]  /*05c0*/  FSETP.NAN.AND P0, PT, R13, R13, PT ;  /* 0x0000000d0d00720b */ /* 0x000fe40003f08000 */
[----:B------:R-:W-:-:S09]  /*05d0*/  P2R R60, PR, RZ, 0x8 ;  /* 0x00000008ff3c7803 */ /* 0x000fd20000000000 */
[----:B------:R-:W-:Y:S02]  /*05e0*/  @P3 SEL R13, R13, R36, P0 ;  /* 0x000000240d0d3207 */ /* 0x000fe40000000000 */
[----:B------:R-:W-:Y:S02]  /*05f0*/  CS2R R36, SRZ ;  /* 0x0000000000247805 */ /* 0x000fe4000001ff00 */
[----:B------:R-:W-:-:S04]  /*0600*/  ISETP.GT.AND P0, PT, R16, RZ, PT ;  /* 0x000000ff1000720c */ /* 0x000fc80003f04270 */
[----:B------:R-:W-:-:S04]  /*0610*/  ISETP.GT.AND P0, PT, R17, -0x1, P0 ;  /* 0xffffffff1100780c */ /* 0x000fc80000704270 */
[----:B------:R-:W-:-:S13]  /*0620*/  ISETP.LT.AND P0, PT, R0, 0x60, P0 ;  /* 0x000000600000780c */ /* 0x000fda0000701270 */
[----:B------:R1:W2:Y:S01]  /*0630*/  @P0 LDG.E.EL.128 R36, desc[UR6][R10.64] ;  /* 0x000000060a240981 */ /* 0x0002a2000c2e1d00 */
[----:B------:R-:W-:Y:S01]  /*0640*/  LOP3.LUT R16, R17, R16, RZ, 0xfc, !PT ;  /* 0x0000001011107212 */ /* 0x000fe200078efcff */
[----:B-1----:R-:W-:-:S04]  /*0650*/  IMAD.IADD R11, R0, 0x1, R9 ;  /* 0x00000001000b7824 */ /* 0x002fc800078e0209 */
[----:B------:R-:W-:Y:S01]  /*0660*/  IMAD.WIDE R10, R11, 0x4, R2 ;  /* 0x000000040b0a7825 */ /* 0x000fe200078e0202 */
[----:B--2---:R-:W-:Y:S02]  /*0670*/  SEL R36, R36, 0xff800000, P0 ;  /* 0xff80000024247807 */ /* 0x004fe40000000000 */
[----:B------:R-:W-:Y:S02]  /*0680*/  SEL R37, R37, 0xff800000, P0 ;  /* 0xff80000025257807 */ /* 0x000fe40000000000 */
[-C--:B------:R-:W-:Y:S02]  /*0690*/  FSETP.GEU.AND P4, PT, R13, R36.reuse, PT ;  /* 0x000000240d00720b */ /* 0x080fe40003f8e000 */
[----:B------:R-:W-:Y:S02]  /*06a0*/  FSETP.NAN.AND P3, PT, R36, R36, PT ;  /* 0x000000242400720b */ /* 0x000fe40003f68000 */
[----:B------:R-:W-:Y:S02]  /*06b0*/  P2R R44, PR, RZ, 0x10 ;  /* 0x00000010ff2c7803 */ /* 0x000fe40000000000 */
[----:B------:R-:W-:-:S02]  /*06c0*/  SEL R38, R38, 0xff800000, P0 ;  /* 0xff80000026267807 */ /* 0x000fc40000000000 */
[----:B------:R-:W-:-:S05]  /*06d0*/  SEL R39, R39, 0xff800000, P0 ;  /* 0xff80000027277807 */ /* 0x000fca0000000000 */
        /* <DEDUP_REMOVED lines=15> */
[----:B------:R-:W-:-:S04]  /*07d0*/  ISETP.GE.AND P4, PT, R0, 0x60, PT ;  /* 0x000000600000780c */ /* 0x000fc80003f86270 */
[----:B------:R-:W-:-:S13]  /*07e0*/  ISETP.GT.AND P3, PT, R16, -0x1, !P4 ;  /* 0xffffffff1000780c */ /* 0x000fda0006764270 */
[----:B------:R1:W2:Y:S01]  /*07f0*/  @P3 LDG.E.EL.128 R12, desc[UR6][R10.64] ;  /* 0x000000060a0c3981 */ /* 0x0002a2000c2e1d00 */
[----:B------:R-:W-:-:S04]  /*0800*/  VIADD R35, R9, 0x60 ;  /* 0x0000006009237836 */ /* 0x000fc80000000000 */
        /* <DEDUP_REMOVED lines=23> */
[----:B------:R-:W-:-:S06]  /*0980*/  CS2R R36, SRZ ;  /* 0x0000000000247805 */ /* 0x000fcc000001ff00 */
        /* <DEDUP_REMOVED lines=22> */
[-C--:B------:R-:W-:Y:S02]  /*0af0*/  FSETP.GEU.AND P5, PT, R16, R39.reuse, PT ;  /* 0x000000271000720b */ /* 0x080fe40003fae000 */
[C---:B------:R-:W-:Y:S02]  /*0b00*/  FSETP.NAN.AND P4, PT, R39.reuse, R39, PT ;  /* 0x000000272700720b */ /* 0x040fe40003f88000 */
[----:B------:R-:W-:Y:S01]  /*0b10*/  P2R R59, PR, RZ, 0x20 ;  /* 0x00000020ff3b7803 */ /* 0x000fe20000000000 */
[----:B------:R1:W2:Y:S08]  /*0b20*/  @P0 LDG.E.EL.128 R12, desc[UR6][R10.64] ;  /* 0x000000060a0c0981 */ /* 0x0002b0000c2e1d00 */
[----:B------:R-:W-:Y:S01]  /*0b30*/  @P5 SEL R39, R39, R16, P4 ;  /* 0x0000001027275207 */ /* 0x000fe20002000000 */
[----:B------:R-:W-:-:S04]  /*0b40*/  VIADD R27, R9, 0x1800 ;  /* 0x00001800091b7836 */ /* 0x000fc80000000000 */
[----:B-1----:R-:W-:-:S04]  /*0b50*/  IMAD.IADD R11, R0, 0x1, R27 ;  /* 0x00000001000b7824 */ /* 0x002fc800078e021b */
[----:B------:R-:W-:Y:S01]  /*0b60*/  IMAD.WIDE R10, R11, 0x4, R2 ;  /* 0x000000040b0a7825 */ /* 0x000fe200078e0202 */
[----:B--2---:R-:W-:-:S04]  /*0b70*/  SEL R16, R15, 0xff800000, P0 ;  /* 0xff8000000f107807 */ /* 0x004fc80000000000 */
[-C--:B------:R-:W-:Y:S02]  /*0b80*/  FSETP.GEU.AND P5, PT, R39, R16.reuse, PT ;  /* 0x000000102700720b */ /* 0x080fe40003fae000 */
[----:B------:R-:W-:Y:S02]  /*0b90*/  FSETP.NAN.AND P4, PT, R16, R16, PT ;  /* 0x000000101000720b */ /* 0x000fe40003f88000 */
[----:B------:R-:W-:Y:S02]  /*0ba0*/  SEL R15, R14, 0xff800000, P0 ;  /* 0xff8000000e0f7807 */ /* 0x000fe40000000000 */
[----:B------:R-:W-:-:S07]  /*0bb0*/  P2R R63, PR, RZ, 0x20 ;  /* 0x00000020ff3f7803 */ /* 0x000fce0000000000 */
[----:B------:R-:W-:Y:S02]  /*0bc0*/  @P5 SEL R16, R16, R39, P4 ;  /* 0x0000002710105207 */ /* 0x000fe40002000000 */
        /* <DEDUP_REMOVED lines=12> */
[----:B------:R-:W-:-:S09]  /*0c90*/  CS2R R38, SRZ ;  /* 0x0000000000267805 */ /* 0x000fd2000001ff00 */
[----:B------:R-:W-:Y:S02]  /*0ca0*/  @P5 SEL R13, R13, R36, P4 ;  /* 0x000000240d0d5207 */ /* 0x000fe40002000000 */
[----:B------:R-:W-:-:S06]  /*0cb0*/  CS2R R36, SRZ ;  /* 0x0000000000247805 */ /* 0x000fcc000001ff00 */
[----:B------:R1:W2:Y:S01]  /*0cc0*/  @P3 LDG.E.EL.128 R36, desc[UR6][R10.64] ;  /* 0x000000060a243981 */ /* 0x0002a2000c2e1d00 */
[----:B------:R-:W-:Y:S02]  /*0cd0*/  P2R R64, PR, RZ, 0x20 ;  /* 0x00000020ff407803 */ /* 0x000fe40000000000 */
[----:B------:R-:W-:Y:S02]  /*0ce0*/  CS2R R18, SRZ ;  /* 0x0000000000127805 */ /* 0x000fe4000001ff00 */
[----:B-1----:R-:W-:Y:S02]  /*0cf0*/  LOP3.LUT R10, R0, 0x4, RZ, 0xfc, !PT ;  /* 0x00000004000a7812 */ /* 0x002fe400078efcff */
        /* <DEDUP_REMOVED lines=17> */
[----:B------:R-:W-:Y:S01]  /*0e10*/  FSETP.NAN.AND P4, PT, R11, R11, PT ;  /* 0x0000000b0b00720b */ /* 0x000fe20003f88000 */
[C---:B------:R-:W-:Y:S02]  /*0e20*/  IMAD.IADD R37, R10.reuse, 0x1, R33 ;  /* 0x000000010a257824 */ /* 0x040fe400078e0221 */
[----:B------:R-:W-:Y:S01]  /*0e30*/  IMAD.IADD R39, R10, 0x1, R25 ;  /* 0x000000010a277824 */ /* 0x000fe200078e0219 */
[----:B------:R-:W-:Y:S02]  /*0e40*/  CS2R R12, SRZ ;  /* 0x00000000000c7805 */ /* 0x000fe4000001ff00 */
[----:B------:R-:W-:Y:S01]  /*0e50*/  CS2R R14, SRZ ;  /* 0x00000000000e7805 */ /* 0x000fe2000001ff00 */
[----:B------:R-:W-:-:S04]  /*0e60*/  IMAD.WIDE R36, R37, 0x4, R2 ;  /* 0x0000000425247825 */ /* 0x000fc800078e0202 */
[----:B------:R-:W-:Y:S02]  /*0e70*/  @P5 SEL R11, R11, R16, P4 ;  /* 0x000000100b0b5207 */ /* 0x000fe40002000000 */
[----:B------:R-:W-:Y:S01]  /*0e80*/  CS2R R16, SRZ ;  /* 0x0000000000107805 */ /* 0x000fe2000001ff00 */
[----:B------:R-:W-:Y:S01]  /*0e90*/  IMAD.WIDE R38, R39, 0x4, R2 ;  /* 0x0000000427267825 */ /* 0x000fe200078e0202 */
[----:B------:R-:W2:Y:S04]  /*0ea0*/  @P2 LDG.E.EL.128 R12, desc[UR6][R36.64] ;  /* 0x00000006240c2981 */ /* 0x000ea8000c2e1d00 */
[----:B------:R-:W3:Y:S01]  /*0eb0*/  @P1 LDG.E.EL.128 R16, desc[UR6][R38.64] ;  /* 0x0000000626101981 */ /* 0x000ee2000c2e1d00 */
[----:B------:R-:W-:Y:S02]  /*0ec0*/  P2R R65, PR, RZ, 0x20 ;  /* 0x00000020ff417803 */ /* 0x000fe40000000000 */
[----:B--2---:R-:W-:-:S02]  /*0ed0*/  SEL R69, R12, 0xff800000, P2 ;  /* 0xff8000000c457807 */ /* 0x004fc40001000000 */
[----:B---3--:R-:W-:-:S04]  /*0ee0*/  SEL R24, R16, 0xff800000, P1 ;  /* 0xff80000010187807 */ /* 0x008fc80000800000 */
[C---:B------:R-:W-:Y:S02]  /*0ef0*/  FSETP.GT.AND P5, PT, R24.reuse, R69, PT ;  /* 0x000000451800720b */ /* 0x040fe40003fa4000 */
[----:B------:R-:W-:Y:S02]  /*0f00*/  FSETP.NAN.AND P4, PT, R24, R24, PT ;  /* 0x000000181800720b */ /* 0x000fe40003f88000 */
[----:B------:R-:W-:Y:S02]  /*0f10*/  SEL R13, R13, 0xff800000, P2 ;  /* 0xff8000000d0d7807 */ /* 0x000fe40001000000 */
[----:B------:R-:W-:Y:S02]  /*0f20*/  SEL R26, R17, 0xff800000, P1 ;  /* 0xff800000111a7807 */ /* 0x000fe40000800000 */
[----:B------:R-:W-:-:S05]  /*0f30*/  P2R R70, PR, RZ, 0x20 ;  /* 0x00000020ff467803 */ /* 0x000fca0000000000 */
[----:B------:R-:W-:Y:S02]  /*0f40*/  @!P5 SEL R24, R24, R69, P4 ;  /* 0x000000451818d207 */ /* 0x000fe40002000000 */
[C---:B------:R-:W-:Y:S02]  /*0f50*/  FSETP.GT.AND P5, PT, R26.reuse, R13, PT ;  /* 0x0000000d1a00720b */ /* 0x040fe40003fa4000 */
[----:B------:R-:W-:Y:S02]  /*0f60*/  FSETP.NAN.AND P4, PT, R26, R26, PT ;  /* 0x0000001a1a00720b */ /* 0x000fe40003f88000 */
[----:B------:R-:W-:Y:S02]  /*0f70*/  SEL R18, R18, 0xff800000, P1 ;  /* 0xff80000012127807 */ /* 0x000fe40000800000 */
[----:B------:R-:W-:-:S07]  /*0f80*/  P2R R72, PR, RZ, 0x20 ;  /* 0x00000020ff487803 */ /* 0x000fce0000000000 */
[----:B------:R-:W-:Y:S02]  /*0f90*/  @!P5 SEL R26, R26, R13, P4 ;  /* 0x0000000d1a1ad207 */ /* 0x000fe40002000000 */
[----:B------:R-:W-:-:S04]  /*0fa0*/  SEL R13, R14, 0xff800000, P2 ;  /* 0xff8000000e0d7807 */ /* 0x000fc80001000000 */
[C---:B------:R-:W-:Y:S02]  /*0fb0*/  FSETP.GT.AND P5, PT, R18.reuse, R13, PT ;  /* 0x0000000d1200720b */ /* 0x040fe40003fa4000 */
[----:B------:R-:W-:Y:S02]  /*0fc0*/  FSETP.NAN.AND P4, PT, R18, R18, PT ;  /* 0x000000121200720b */ /* 0x000fe40003f88000 */
[----:B------:R-:W-:Y:S02]  /*0fd0*/  SEL R12, R15, 0xff800000, P2 ;  /* 0xff8000000f0c7807 */ /* 0x000fe40001000000 */
[----:B------:R-:W-:Y:S02]  /*0fe0*/  SEL R19, R19, 0xff800000, P1 ;  /* 0xff80000013137807 */ /* 0x000fe40000800000 */
[----:B------:R-:W-:-:S05]  /*0ff0*/  P2R R74, PR, RZ, 0x20 ;  /* 0x00000020ff4a7803 */ /* 0x000fca0000000000 */
[----:B------:R-:W-:Y:S02]  /*1000*/  @!P5 SEL R18, R18, R13, P4 ;  /* 0x0000000d1212d207 */ /* 0x000fe40002000000 */
[C---:B------:R-:W-:Y:S02]  /*1010*/  FSETP.GT.AND P5, PT, R19.reuse, R12, PT ;  /* 0x0000000c1300720b */ /* 0x040fe40003fa4000 */
[----:B------:R-:W-:Y:S01]  /*1020*/  FSETP.NAN.AND P4, PT, R19, R19, PT ;  /* 0x000000131300720b */ /* 0x000fe20003f88000 */
[----:B------:R-:W-:Y:S01]  /*1030*/  IMAD.IADD R17, R10, 0x1, R23 ;  /* 0x000000010a117824 */ /* 0x000fe200078e0217 */
[----:B------:R-:W-:-:S03]  /*1040*/  CS2R R14, SRZ ;  /* 0x00000000000e7805 */ /* 0x000fc6000001ff00 */
[----:B------:R-:W-:-:S06]  /*1050*/  IMAD.WIDE R16, R17, 0x4, R2 ;  /* 0x0000000411107825 */ /* 0x000fcc00078e0202 */
[----:B------:R-:W-:Y:S02]  /*1060*/  @!P5 SEL R19, R19, R12, P4 ;  /* 0x0000000c1313d207 */ /* 0x000fe40002000000 */
[----:B------:R-:W-:-:S06]  /*1070*/  CS2R R12, SRZ ;  /* 0x00000000000c7805 */ /* 0x000fcc000001ff00 */
[----:B------:R1:W2:Y:S01]  /*1080*/  @P1 LDG.E.EL.128 R12, desc[UR6][R16.64] ;  /* 0x00000006100c1981 */ /* 0x0002a2000c2e1d00 */
[----:B------:R-:W-:Y:S01]  /*1090*/  P2R R76, PR, RZ, 0x20 ;  /* 0x00000020ff4c7803 */ /* 0x000fe20000000000 */
[----:B-1----:R-:W-:-:S04]  /*10a0*/  IMAD.IADD R17, R10, 0x1, R29 ;  /* 0x000000010a117824 */ /* 0x002fc800078e021d */
[----:B------:R-:W-:Y:S01]  /*10b0*/  IMAD.WIDE R16, R17, 0x4, R2 ;  /* 0x0000000411107825 */ /* 0x000fe200078e0202 */
[----:B--2---:R-:W-:-:S04]  /*10c0*/  SEL R28, R15, 0xff800000, P1 ;  /* 0xff8000000f1c7807 */ /* 0x004fc80000800000 */
[-C--:B------:R-:W-:Y:S02]  /*10d0*/  FSETP.GEU.AND P5, PT, R19, R28.reuse, PT ;  /* 0x0000001c1300720b */ /* 0x080fe40003fae000 */
[----:B------:R-:W-:Y:S02]  /*10e0*/  FSETP.NAN.AND P4, PT, R28, R28, PT ;  /* 0x0000001c1c00720b */ /* 0x000fe40003f88000 */
[----:B------:R-:W-:Y:S02]  /*10f0*/  SEL R39, R14, 0xff800000, P1 ;  /* 0xff8000000e277807 */ /* 0x000fe40000800000 */
[----:B------:R-:W-:Y:S02]  /*1100*/  CS2R R14, SRZ ;  /* 0x00000000000e7805 */ /* 0x000fe4000001ff00 */
[----:B------:R-:W-:-:S05]  /*1110*/  SEL R37, R13, 0xff800000, P1 ;  /* 0xff8000000d257807 */ /* 0x000fca0000800000 */
[----:B------:R-:W-:Y:S02]  /*1120*/  @P5 SEL R28, R28, R19, P4 ;  /* 0x000000131c1c5207 */ /* 0x000fe40002000000 */
[----:B------:R-:W-:Y:S02]  /*1130*/  SEL R19, R12, 0xff800000, P1 ;  /* 0xff8000000c137807 */ /* 0x000fe40000800000 */
[----:B------:R-:W-:-:S06]  /*1140*/  CS2R R12, SRZ ;  /* 0x00000000000c7805 */ /* 0x000fcc000001ff00 */
[----:B------:R1:W2:Y:S01]  /*1150*/  @P0 LDG.E.EL.128 R12, desc[UR6][R16.64] ;  /* 0x00000006100c0981 */ /* 0x0002a2000c2e1d00 */
[----:B------:R-:W-:Y:S02]  /*1160*/  P2R R69, PR, RZ, 0x20 ;  /* 0x00000020ff457803 */ /* 0x000fe40000000000 */
        /* <DEDUP_REMOVED lines=8> */
[-C--:B------:R-:W-:Y:S02]  /*11f0*/  FSETP.GEU.AND P5, PT, R24, R19.reuse, PT ;  /* 0x000000131800720b */ /* 0x080fe40003fae000 */
[----:B------:R-:W-:Y:S02]  /*1200*/  FSETP.NAN.AND P4, PT, R19, R19, PT ;  /* 0x000000131300720b */ /* 0x000fe40003f88000 */
[----:B------:R-:W-:-:S09]  /*1210*/  P2R R75, PR, RZ, 0x20 ;  /* 0x00000020ff4b7803 */ /* 0x000fd20000000000 */
[----:B------:R-:W-:Y:S01]  /*1220*/  @P5 SEL R19, R19, R24, P4 ;  /* 0x0000001813135207 */ /* 0x000fe20002000000 */
        /* <DEDUP_REMOVED lines=100> */
[----:B------:R-:W-:Y:S02]  /*1870*/  LOP3.LUT R26, R0, 0x8, RZ, 0xfc, !PT ;  /* 0x00000008001a7812 */ /* 0x000fe400078efcff */
[----:B-1----:R-:W-:Y:S02]  /*1880*/  CS2R R16, SRZ ;  /* 0x0000000000107805 */ /* 0x002fe4000001ff00 */
        /* <DEDUP_REMOVED lines=13> */
[----:B------:R-:W-:Y:S01]  /*1960*/  IMAD.IADD R37, R26, 0x1, R33 ;  /* 0x000000011a257824 */ /* 0x000fe200078e0221 */
[----:B------:R-:W-:Y:S02]  /*1970*/  SEL R24, R15, 0xff800000, P3 ;  /* 0xff8000000f187807 */ /* 0x000fe40001800000 */
[----:B------:R-:W-:Y:S02]  /*1980*/  CS2R R12, SRZ ;  /* 0x00000000000c7805 */ /* 0x000fe4000001ff00 */
[----:B------:R-:W-:-:S02]  /*1990*/  CS2R R14, SRZ ;  /* 0x00000000000e7805 */ /* 0x000fc4000001ff00 */
[----:B------:R-:W-:Y:S01]  /*19a0*/  CS2R R18, SRZ ;  /* 0x0000000000127805 */ /* 0x000fe2000001ff00 */
[----:B------:R-:W-:Y:S02]  /*19b0*/  IMAD.WIDE R36, R37, 0x4, R2 ;  /* 0x0000000425247825 */ /* 0x000fe400078e0202 */
[----:B------:R-:W-:Y:S02]  /*19c0*/  @P5 SEL R28, R28, R39, P4 ;  /* 0x000000271c1c5207 */ /* 0x000fe40002000000 */
[----:B------:R-:W-:Y:S01]  /*19d0*/  IMAD.IADD R39, R26, 0x1, R25 ;  /* 0x000000011a277824 */ /* 0x000fe200078e0219 */
[----:B------:R-:W2:Y:S03]  /*19e0*/  @P2 LDG.E.EL.128 R12, desc[UR6][R36.64] ;  /* 0x00000006240c2981 */ /* 0x000ea6000c2e1d00 */
[----:B------:R-:W-:-:S05]  /*19f0*/  IMAD.WIDE R38, R39, 0x4, R2 ;  /* 0x0000000427267825 */ /* 0x000fca00078e0202 */
[----:B------:R-:W3:Y:S01]  /*1a00*/  @P1 LDG.E.EL.128 R16, desc[UR6][R38.64] ;  /* 0x0000000626101981 */ /* 0x000ee2000c2e1d00 */
[----:B------:R-:W-:Y:S02]  /*1a10*/  P2R R98, PR, RZ, 0x20 ;  /* 0x00000020ff627803 */ /* 0x000fe40000000000 */
[-C--:B------:R-:W-:Y:S02]  /*1a20*/  FSETP.GEU.AND P5, PT, R34, R24.reuse, PT ;  /* 0x000000182200720b */ /* 0x080fe40003fae000 */
[----:B------:R-:W-:Y:S02]  /*1a30*/  FSETP.NAN.AND P4, PT, R24, R24, PT ;  /* 0x000000181800720b */ /* 0x000fe40003f88000 */
[----:B------:R-:W-:-:S09]  /*1a40*/  P2R R99, PR, RZ, 0x20 ;  /* 0x00000020ff637803 */ /* 0x000fd20000000000 */
[----:B------:R-:W-:Y:S02]  /*1a50*/  @P5 SEL R24, R24, R34, P4 ;  /* 0x0000002218185207 */ /* 0x000fe40002000000 */
[----:B--2---:R-:W-:Y:S02]  /*1a60*/  SEL R101, R12, 0xff800000, P2 ;  /* 0xff8000000c657807 */ /* 0x004fe40001000000 */
        /* <DEDUP_REMOVED lines=139> */
[----:B------:R-:W2:Y:S01]  /*2320*/  @P3 LDG.E.EL.128 R12, desc[UR6][R16.64] ;  /* 0x00000006100c3981 */ /* 0x000ea2000c2e1d00 */
        /* <DEDUP_REMOVED lines=21> */
[----:B------:R-:W-:-:S09]  /*2480*/  P2R R126, PR, RZ, 0x20 ;  /* 0x00000020ff7e7803 */ /* 0x000fd20000000000 */
[----:B------:R-:W-:Y:S02]  /*2490*/  @P5 SEL R36, R36, R37, P4 ;  /* 0x0000002524245207 */ /* 0x000fe40002000000 */
[----:B------:R-:W-:-:S04]  /*24a0*/  SEL R37, R14, 0xff800000, P3 ;  /* 0xff8000000e257807 */ /* 0x000fc80001800000 */
[-C--:B------:R-:W-:Y:S02]  /*24b0*/  FSETP.GEU.AND P5, PT, R39, R37.reuse, PT ;  /* 0x000000252700720b */ /* 0x080fe40003fae000 */
[----:B------:R-:W-:Y:S02]  /*24c0*/  FSETP.NAN.AND P4, PT, R37, R37, PT ;  /* 0x000000252500720b */ /* 0x000fe40003f88000 */
[----:B------:R-:W-:Y:S02]  /*24d0*/  SEL R38, R15, 0xff800000, P3 ;  /* 0xff8000000f267807 */ /* 0x000fe40001800000 */
[----:B------:R-:W-:-:S07]  /*24e0*/  P2R R127, PR, RZ, 0x20 ;  /* 0x00000020ff7f7803 */ /* 0x000fce0000000000 */
[----:B------:R-:W-:Y:S02]  /*24f0*/  @P5 SEL R37, R37, R39, P4 ;  /* 0x0000002725255207 */ /* 0x000fe40002000000 */
[-C--:B------:R-:W-:Y:S02]  /*2500*/  FSETP.GEU.AND P5, PT, R40, R38.reuse, PT ;  /* 0x000000262800720b */ /* 0x080fe40003fae000 */
[----:B------:R-:W-:Y:S02]  /*2510*/  FSETP.NAN.AND P4, PT, R38, R38, PT ;  /* 0x000000262600720b */ /* 0x000fe40003f88000 */
[----:B------:R-:W-:Y:S02]  /*2520*/  CS2R R12, SRZ ;  /* 0x00000000000c7805 */ /* 0x000fe4000001ff00 */
[----:B------:R-:W-:-:S07]  /*2530*/  CS2R R14, SRZ ;  /* 0x00000000000e7805 */ /* 0x000fce000001ff00 */
[----:B------:R-:W-:Y:S02]  /*2540*/  @P5 SEL R38, R38, R40, P4 ;  /* 0x0000002826265207 */ /* 0x000fe40002000000 */
[----:B------:R-:W-:-:S05]  /*2550*/  LOP3.LUT R40, R0, 0xc, RZ, 0xfc, !PT ;  /* 0x0000000c00287812 */ /* 0x000fca00078efcff */
[----:B------:R-:W-:-:S04]  /*2560*/  IMAD.IADD R17, R40, 0x1, R33 ;  /* 0x0000000128117824 */ /* 0x000fc800078e0221 */
[----:B------:R-:W-:-:S05]  /*2570*/  IMAD.WIDE R16, R17, 0x4, R2 ;  /* 0x0000000411107825 */ /* 0x000fca00078e0202 */
[----:B------:R-:W2:Y:S01]  /*2580*/  @P2 LDG.E.EL.128 R12, desc[UR6][R16.64] ;  /* 0x00000006100c2981 */ /* 0x000ea2000c2e1d00 */
[----:B------:R-:W-:-:S04]  /*2590*/  IMAD.IADD R19, R40, 0x1, R25 ;  /* 0x0000000128137824 */ /* 0x000fc800078e0219 */
[----:B------:R-:W-:Y:S01]  /*25a0*/  IMAD.WIDE R18, R19, 0x4, R2 ;  /* 0x0000000413127825 */ /* 0x000fe200078e0202 */
[----:B--2---:R-:W-:Y:S02]  /*25b0*/  SEL R121, R12, 0xff800000, P2 ;  /* 0xff8000000c797807 */ /* 0x004fe40001000000 */
[----:B------:R-:W-:Y:S02]  /*25c0*/  SEL R80, R13, 0xff800000, P2 ;  /* 0xff8000000d507807 */ /* 0x000fe40001000000 */
[----:B------:R-:W-:Y:S02]  /*25d0*/  CS2R R12, SRZ ;  /* 0x00000000000c7805 */ /* 0x000fe4000001ff00 */
[----:B------:R-:W-:Y:S02]  /*25e0*/  SEL R82, R14, 0xff800000, P2 ;  /* 0xff8000000e527807 */ /* 0x000fe40001000000 */
[----:B------:R-:W-:Y:S02]  /*25f0*/  SEL R84, R15, 0xff800000, P2 ;  /* 0xff8000000f547807 */ /* 0x000fe40001000000 */
[----:B------:R-:W-:-:S06]  /*2600*/  CS2R R14, SRZ ;  /* 0x00000000000e7805 */ /* 0x000fcc000001ff00 */
[----:B------:R-:W2:Y:S01]  /*2610*/  @P1 LDG.E.EL.128 R12, desc[UR6][R18.64] ;  /* 0x00000006120c1981 */ /* 0x000ea2000c2e1d00 */
[----:B------:R-:W-:-:S04]  /*2620*/  IMAD.IADD R17, R40, 0x1, R23 ;  /* 0x0000000128117824 */ /* 0x000fc800078e0217 */
[----:B------:R-:W-:Y:S01]  /*2630*/  IMAD.WIDE R16, R17, 0x4, R2 ;  /* 0x0000000411107825 */ /* 0x000fe200078e0202 */
[----:B------:R-:W-:Y:S02]  /*2640*/  P2R R128, PR, RZ, 0x20 ;  /* 0x00000020ff807803 */ /* 0x000fe40000000000 */
[----:B--2---:R-:W-:Y:S02]  /*2650*/  SEL R25, R13, 0xff800000, P1 ;  /* 0xff8000000d197807 */ /* 0x004fe40000800000 */
[----:B------:R-:W-:Y:S02]  /*2660*/  SEL R33, R14, 0xff800000, P1 ;  /* 0xff8000000e217807 */ /* 0x000fe40000800000 */
[----:B------:R-:W-:Y:S02]  /*2670*/  SEL R39, R15, 0xff800000, P1 ;  /* 0xff8000000f277807 */ /* 0x000fe40000800000 */
[----:B------:R-:W-:Y:S02]  /*2680*/  CS2R R14, SRZ ;  /* 0x00000000000e7805 */ /* 0x000fe4000001ff00 */
[----:B------:R-:W-:-:S02]  /*2690*/  SEL R18, R12, 0xff800000, P1 ;  /* 0xff8000000c127807 */ /* 0x000fc40000800000 */
[----:B------:R-:W-:-:S06]  /*26a0*/  CS2R R12, SRZ ;  /* 0x00000000000c7805 */ /* 0x000fcc000001ff00 */
[----:B------:R1:W2:Y:S01]  /*26b0*/  @P1 LDG.E.EL.128 R12, desc[UR6][R16.64] ;  /* 0x00000006100c1981 */ /* 0x0002a2000c2e1d00 */
[----:B------:R-:W-:Y:S02]  /*26c0*/  FSETP.GT.AND P5, PT, R25, R80, PT ;  /* 0x000000501900720b */ /* 0x000fe40003fa4000 */
[----:B------:R-:W-:Y:S02]  /*26d0*/  FSETP.GT.AND P4, PT, R33, R82, PT ;  /* 0x000000522100720b */ /* 0x000fe40003f84000 */
[----:B------:R-:W-:Y:S02]  /*26e0*/  FSETP.NAN.AND P2, PT, R25, R25, PT ;  /* 0x000000191900720b */ /* 0x000fe40003f48000 */
[----:B------:R-:W-:-:S07]  /*26f0*/  P2R R158, PR, RZ, 0x10 ;  /* 0x00000010ff9e7803 */ /* 0x000fce0000000000 */
[----:B------:R-:W-:Y:S02]  /*2700*/  @!P5 SEL R25, R25, R80, P2 ;  /* 0x000000501919d207 */ /* 0x000fe40001000000 */
[----:B------:R-:W-:-:S04]  /*2710*/  FSETP.NAN.AND P2, PT, R33, R33, PT ;  /* 0x000000212100720b */ /* 0x000fc80003f48000 */
[----:B------:R-:W-:Y:S02]  /*2720*/  @!P4 SEL R33, R33, R82, P2 ;  /* 0x000000522121c207 */ /* 0x000fe40001000000 */
[C---:B------:R-:W-:Y:S02]  /*2730*/  FSETP.GT.AND P4, PT, R39.reuse, R84, PT ;  /* 0x000000542700720b */ /* 0x040fe40003f84000 */
[----:B------:R-:W-:Y:S01]  /*2740*/  FSETP.NAN.AND P2, PT, R39, R39, PT ;  /* 0x000000272700720b */ /* 0x000fe20003f48000 */
[----:B-1----:R-:W-:-:S04]  /*2750*/  IMAD.IADD R17, R40, 0x1, R29 ;  /* 0x0000000128117824 */ /* 0x002fc800078e021d */
[----:B------:R-:W-:-:S06]  /*2760*/  IMAD.WIDE R16, R17, 0x4, R2 ;  /* 0x0000000411107825 */ /* 0x000fcc00078e0202 */
[----:B------:R-:W-:Y:S02]  /*2770*/  @!P4 SEL R39, R39, R84, P2 ;  /* 0x000000542727c207 */ /* 0x000fe40001000000 */
[----:B------:R-:W-:Y:S02]  /*2780*/  P2R R159, PR, RZ, 0x10 ;  /* 0x00000010ff9f7803 */ /* 0x000fe40000000000 */
[C---:B------:R-:W-:Y:S02]  /*2790*/  FSETP.GT.AND P4, PT, R18.reuse, R121, PT ;  /* 0x000000791200720b */ /* 0x040fe40003f84000 */
[----:B------:R-:W-:Y:S02]  /*27a0*/  FSETP.NAN.AND P2, PT, R18, R18, PT ;  /* 0x000000121200720b */ /* 0x000fe40003f48000 */
[----:B--2---:R-:W-:Y:S02]  /*27b0*/  SEL R84, R15, 0xff800000, P1 ;  /* 0xff8000000f547807 */ /* 0x004fe40000800000 */
[----:B------:R-:W-:-:S02]  /*27c0*/  SEL R19, R12, 0xff800000, P1 ;  /* 0xff8000000c137807 */ /* 0x000fc40000800000 */
[----:B------:R-:W-:Y:S02]  /*27d0*/  SEL R80, R13, 0xff800000, P1 ;  /* 0xff8000000d507807 */ /* 0x000fe40000800000 */
[----:B------:R-:W-:Y:S02]  /*27e0*/  CS2R R12, SRZ ;  /* 0x00000000000c7805 */ /* 0x000fe4000001ff00 */
[----:B------:R-:W-:Y:S02]  /*27f0*/  SEL R82, R14, 0xff800000, P1 ;  /* 0xff8000000e527807 */ /* 0x000fe40000800000 */
[----:B------:R-:W-:-:S06]  /*2800*/  CS2R R14, SRZ ;  /* 0x00000000000e7805 */ /* 0x000fcc000001ff00 */
[----:B------:R1:W2:Y:S01]  /*2810*/  @P0 LDG.E.EL.128 R12, desc[UR6][R16.64] ;  /* 0x00000006100c0981 */ /* 0x0002a2000c2e1d00 */
[----:B------:R-:W-:Y:S02]  /*2820*/  P2R R160, PR, RZ, 0x10 ;  /* 0x00000010ffa07803 */ /* 0x000fe40000000000 */
[----:B------:R-:W-:Y:S02]  /*2830*/  @!P4 SEL R18, R18, R121, P2 ;  /* 0x000000791212c207 */ /* 0x000fe40001000000 */
[----:B------:R-:W-:Y:S02]  /*2840*/  FSETP.GEU.AND P4, PT, R39, R84, PT ;  /* 0x000000542700720b */ /* 0x000fe40003f8e000 */
[----:B------:R-:W-:Y:S02]  /*2850*/  FSETP.GEU.AND P2, PT, R33, R82, PT ;  /* 0x000000522100720b */ /* 0x000fe40003f4e000 */
[----:B------:R-:W-:Y:S02]  /*2860*/  FSETP.NAN.AND P1, PT, R84, R84, PT ;  /* 0x000000545400720b */ /* 0x000fe40003f28000 */
[----:B------:R-:W-:-:S07]  /*2870*/  P2R R132, PR, RZ, 0x4 ;  /* 0x00000004ff847803 */ /* 0x000fce0000000000 */
[----:B------:R-:W-:Y:S02]  /*2880*/  @P4 SEL R84, R84, R39, P1 ;  /* 0x0000002754544207 */ /* 0x000fe40000800000 */
[----:B------:R-:W-:-:S04]  /*2890*/  FSETP.NAN.AND P1, PT, R82, R82, PT ;  /* 0x000000525200720b */ /* 0x000fc80003f28000 */
        /* <DEDUP_REMOVED lines=15> */
[----:B------:R-:W-:Y:S02]  /*2990*/  SEL R25, R15, 0xff800000, P0 ;  /* 0xff8000000f197807 */ /* 0x000fe40000000000 */
[----:B------:R-:W-:-:S05]  /*29a0*/  CS2R R14, SRZ ;  /* 0x00000000000e7805 */ /* 0x000fca000001ff00 */
        /* <DEDUP_REMOVED lines=64> */
[----:B------:R-:W-:Y:S01]  /*2db0*/  FSETP.NAN.AND P1, PT, R25, R25, PT ;  /* 0x000000191900720b */ /* 0x000fe20003f28000 */
[----:B-1----:R-:W-:-:S04]  /*2dc0*/  IMAD.IADD R17, R40, 0x1, R27 ;  /* 0x0000000128117824 */ /* 0x002fc800078e021b */
[----:B------:R-:W-:-:S06]  /*2dd0*/  IMAD.WIDE R16, R17, 0x4, R2 ;  /* 0x0000000411107825 */ /* 0x000fcc00078e0202 */
[----:B------:R-:W-:Y:S02]  /*2de0*/  @P2 SEL R25, R25, R84, P1 ;  /* 0x0000005419192207 */ /* 0x000fe40000800000 */
[----:B--2---:R-:W-:Y:S02]  /*2df0*/  SEL R84, R15, 0xff800000, P0 ;  /* 0xff8000000f547807 */ /* 0x004fe40000000000 */
[----:B------:R-:W-:Y:S02]  /*2e00*/  SEL R29, R12, 0xff800000, P0 ;  /* 0xff8000000c1d7807 */ /* 0x000fe40000000000 */
[----:B------:R-:W-:Y:S02]  /*2e10*/  SEL R80, R13, 0xff800000, P0 ;  /* 0xff8000000d507807 */ /* 0x000fe40000000000 */
[----:B------:R-:W-:Y:S02]  /*2e20*/  CS2R R12, SRZ ;  /* 0x00000000000c7805 */ /* 0x000fe4000001ff00 */
[----:B------:R-:W-:-:S02]  /*2e30*/  SEL R82, R14, 0xff800000, P0 ;  /* 0xff8000000e527807 */ /* 0x000fc40000000000 */
[----:B------:R-:W-:-:S06]  /*2e40*/  CS2R R14, SRZ ;  /* 0x00000000000e7805 */ /* 0x000fcc000001ff00 */
[----:B------:R1:W2:Y:S01]  /*2e50*/  @P3 LDG.E.EL.128 R12, desc[UR6][R16.64] ;  /* 0x00000006100c3981 */ /* 0x0002a2000c2e1d00 */
[----:B------:R-:W-:-:S04]  /*2e60*/  VIADD R121, R9, 0x1860 ;  /* 0x0000186009797836 */ /* 0x000fc80000000000 */
[----:B-1----:R-:W-:-:S04]  /*2e70*/  IMAD.IADD R17, R0, 0x1, R121 ;  /* 0x0000000100117824 */ /* 0x002fc800078e0279 */
[----:B------:R-:W-:Y:S01]  /*2e80*/  IMAD.WIDE R16, R17, 0x4, R2 ;  /* 0x0000000411107825 */ /* 0x000fe200078e0202 */
[----:B------:R-:W-:Y:S02]  /*2e90*/  P2R R149, PR, RZ, 0x4 ;  /* 0x00000004ff957803 */ /* 0x000fe40000000000 */
        /* <DEDUP_REMOVED lines=9> */
[----:B--2---:R-:W-:Y:S02]  /*2f30*/  SEL R31, R12, 0xff800000, P3 ;  /* 0xff8000000c1f7807 */ /* 0x004fe40001800000 */
[----:B------:R-:W-:Y:S02]  /*2f40*/  SEL R33, R13, 0xff800000, P3 ;  /* 0xff8000000d217807 */ /* 0x000fe40001800000 */
[----:B------:R-:W-:-:S02]  /*2f50*/  CS2R R12, SRZ ;  /* 0x00000000000c7805 */ /* 0x000fc4000001ff00 */
[----:B------:R-:W-:Y:S02]  /*2f60*/  SEL R35, R14, 0xff800000, P3 ;  /* 0xff8000000e237807 */ /* 0x000fe40001800000 */
[----:B------:R-:W-:Y:S02]  /*2f70*/  SEL R39, R15, 0xff800000, P3 ;  /* 0xff8000000f277807 */ /* 0x000fe40001800000 */
[----:B------:R-:W-:-:S06]  /*2f80*/  CS2R R14, SRZ ;  /* 0x00000000000e7805 */ /* 0x000fcc000001ff00 */
[----:B------:R-:W2:Y:S01]  /*2f90*/  @P3 LDG.E.EL.128 R12, desc[UR6][R16.64] ;  /* 0x00000006100c3981 */ /* 0x000ea2000c2e1d00 */
[----:B------:R-:W-:Y:S02]  /*2fa0*/  P2R R137, PR, RZ, 0x2 ;  /* 0x00000002ff897803 */ /* 0x000fe40000000000 */
[----:B------:R-:W-:Y:S02]  /*2fb0*/  @P1 SEL R80, R80, R19, P0 ;  /* 0x0000001350501207 */ /* 0x000fe40000000000 */
[-C--:B------:R-:W-:Y:S02]  /*2fc0*/  FSETP.GEU.AND P1, PT, R18, R29.reuse, PT ;  /* 0x0000001d1200720b */ /* 0x080fe40003f2e000 */
[----:B------:R-:W-:Y:S02]  /*2fd0*/  FSETP.NAN.AND P0, PT, R29, R29, PT ;  /* 0x0000001d1d00720b */ /* 0x000fe40003f08000 */
[----:B------:R-:W-:-:S09]  /*2fe0*/  P2R R134, PR, RZ, 0x4 ;  /* 0x00000004ff867803 */ /* 0x000fd20000000000 */
[----:B------:R-:W-:-:S04]  /*2ff0*/  @P1 SEL R29, R29, R18, P0 ;  /* 0x000000121d1d1207 */ /* 0x000fc80000000000 */
[----:B------:R-:W-:Y:S02]  /*3000*/  FSETP.GEU.AND P2, PT, R29, R31, PT ;  /* 0x0000001f1d00720b */ /* 0x000fe40003f4e000 */
[----:B------:R-:W-:Y:S02]  /*3010*/  P2R R141, PR, RZ, 0x2 ;  /* 0x00000002ff8d7803 */ /* 0x000fe40000000000 */
[----:B------:R-:W-:Y:S02]  /*3020*/  FSETP.GEU.AND P1, PT, R80, R33, PT ;  /* 0x000000215000720b */ /* 0x000fe40003f2e000 */
[----:B------:R-:W-:-:S07]  /*3030*/  FSETP.NAN.AND P0, PT, R31, R31, PT ;  /* 0x0000001f1f00720b */ /* 0x000fce0003f08000 */
[----:B------:R-:W-:Y:S02]  /*3040*/  @P2 SEL R31, R31, R29, P0 ;  /* 0x0000001d1f1f2207 */ /* 0x000fe40000000000 */
[----:B------:R-:W-:-:S04]  /*3050*/  FSETP.NAN.AND P0, PT, R33, R33, PT ;  /* 0x000000212100720b */ /* 0x000fc80003f08000 */
[----:B------:R-:W-:Y:S02]  /*3060*/  @P1 SEL R33, R33, R80, P0 ;  /* 0x0000005021211207 */ /* 0x000fe40000000000 */
[-C--:B------:R-:W-:Y:S02]  /*3070*/  FSETP.GEU.AND P0, PT, R82, R35.reuse, PT ;  /* 0x000000235200720b */ /* 0x080fe40003f0e000 */
[----:B------:R-:W-:Y:S02]  /*3080*/  P2R R131, PR, RZ, 0x10 ;  /* 0x00000010ff837803 */ /* 0x000fe40000000000 */
[----:B------:R-:W-:Y:S02]  /*3090*/  P2R R156, PR, RZ, 0x20 ;  /* 0x00000020ff9c7803 */ /* 0x000fe40000000000 */
[----:B------:R-:W-:Y:S02]  /*30a0*/  FSETP.NAN.AND P4, PT, R35, R35, PT ;  /* 0x000000232300720b */ /* 0x000fe40003f88000 */
[----:B------:R-:W-:-:S05]  /*30b0*/  FSETP.GEU.AND P5, PT, R84, R39, PT ;  /* 0x000000275400720b */ /* 0x000fca0003fae000 */
[----:B------:R-:W-:Y:S02]  /*30c0*/  @P0 SEL R35, R35, R82, P4 ;  /* 0x0000005223230207 */ /* 0x000fe40002000000 */
[----:B------:R-:W-:Y:S02]  /*30d0*/  P2R R82, PR, RZ, 0x1 ;  /* 0x00000001ff527803 */ /* 0x000fe40000000000 */
[----:B------:R-:W-:-:S04]  /*30e0*/  FSETP.NAN.AND P4, PT, R39, R39, PT ;  /* 0x000000272700720b */ /* 0x000fc80003f88000 */
        /* <DEDUP_REMOVED lines=21> */
[----:B------:R-:W-:Y:S01]  /*3240*/  @P0 SEL R16, R16, R11, P4 ;  /* 0x0000000b10100207 */ /* 0x000fe20002000000 */
[----:B------:R-:W-:-:S04]  /*3250*/  IMAD.IADD R11, R10, 0x1, R121 ;  /* 0x000000010a0b7824 */ /* 0x000fc800078e0279 */
[----:B------:R-:W-:-:S05]  /*3260*/  IMAD.WIDE R10, R11, 0x4, R2 ;  /* 0x000000040b0a7825 */ /* 0x000fca00078e0202 */
[----:B------:R1:W2:Y:S02]  /*3270*/  @P3 LDG.E.EL.128 R12, desc[UR6][R10.64] ;  /* 0x000000060a0c3981 */ /* 0x0002a4000c2e1d00 */
[----:B-1----:R-:W-:-:S04]  /*3280*/  IMAD.IADD R11, R26, 0x1, R121 ;  /* 0x000000011a0b7824 */ /* 0x002fc800078e0279 */
        /* <DEDUP_REMOVED lines=27> */
[----:B--2---:R-:W-:Y:S02]  /*3440*/  SEL R27, R12, 0xff800000, P3 ;  /* 0xff8000000c1b7807 */ /* 0x004fe40001800000 */
[----:B------:R-:W-:Y:S02]  /*3450*/  SEL R29, R13, 0xff800000, P3 ;  /* 0xff8000000d1d7807 */ /* 0x000fe40001800000 */
[----:B------:R-:W-:Y:S02]  /*3460*/  CS2R R12, SRZ ;  /* 0x00000000000c7805 */ /* 0x000fe4000001ff00 */
[----:B------:R-:W-:Y:S02]  /*3470*/  SEL R20, R14, 0xff800000, P3 ;  /* 0xff8000000e147807 */ /* 0x000fe40001800000 */
[----:B------:R-:W-:-:S02]  /*3480*/  SEL R11, R15, 0xff800000, P3 ;  /* 0xff8000000f0b7807 */ /* 0x000fc40001800000 */
[----:B------:R-:W-:-:S06]  /*3490*/  CS2R R14, SRZ ;  /* 0x00000000000e7805 */ /* 0x000fcc000001ff00 */
[----:B------:R-:W2:Y:S01]  /*34a0*/  @P3 LDG.E.EL.128 R12, desc[UR6][R2.64] ;  /* 0x00000006020c3981 */ /* 0x000ea2000c2e1d00 */
        /* <DEDUP_REMOVED lines=16> */
[----:B------:R-:W-:-:S04]  /*35b0*/  ISETP.NE.AND P0, PT, R105, RZ, PT ;  /* 0x000000ff6900720c */ /* 0x000fc80003f05270 */
[----:B------:R-:W-:Y:S02]  /*35c0*/  P2R R170, PR, RZ, 0x1 ;  /* 0x00000001ffaa7803 */ /* 0x000fe40000000000 */
        /* <DEDUP_REMOVED lines=26> */
[----:B------:R-:W-:Y:S02]  /*3770*/  ISETP.NE.AND P0, PT, R72, RZ, PT ;  /* 0x000000ff4800720c */ /* 0x000fe40003f05270 */
[----:B------:R-:W-:Y:S02]  /*3780*/  P2R R148, PR, RZ, 0x20 ;  /* 0x00000020ff947803 */ /* 0x000fe40000000000 */
        /* <DEDUP_REMOVED lines=13> */
[----:B--2---:R-:W-:Y:S02]  /*3860*/  SEL R12, R12, 0xff800000, P3 ;  /* 0xff8000000c0c7807 */ /* 0x004fe40001800000 */
[----:B------:R-:W-:Y:S02]  /*3870*/  SEL R13, R13, 0xff800000, P3 ;  /* 0xff8000000d0d7807 */ /* 0x000fe40001800000 */
[----:B------:R-:W-:Y:S02]  /*3880*/  SEL R14, R14, 0xff800000, P3 ;  /* 0xff8000000e0e7807 */ /* 0x000fe40001800000 */
[----:B------:R-:W-:Y:S02]  /*3890*/  SEL R15, R15, 0xff800000, P3 ;  /* 0xff8000000f0f7807 */ /* 0x000fe40001800000 */
[----:B------:R-:W-:-:S02]  /*38a0*/  FSETP.GEU.AND P3, PT, R31, R12, PT ;  /* 0x0000000c1f00720b */ /* 0x000fc40003f6e000 */
[----:B------:R-:W-:-:S11]  /*38b0*/  FSETP.NAN.AND P4, PT, R12, R12, PT ;  /* 0x0000000c0c00720b */ /* 0x000fd60003f88000 */
[----:B------:R-:W-:Y:S02]  /*38c0*/  @P3 SEL R12, R12, R31, P4 ;  /* 0x0000001f0c0c3207 */ /* 0x000fe40002000000 */
[-C--:B------:R-:W-:Y:S02]  /*38d0*/  FSETP.GEU.AND P4, PT, R33, R13.reuse, PT ;  /* 0x0000000d2100720b */ /* 0x080fe40003f8e000 */
        /* <DEDUP_REMOVED lines=8> */
[----:B------:R-:W-:-:S04]  /*3960*/  ISETP.NE.AND P0, PT, R10, RZ, PT ;  /* 0x000000ff0a00720c */ /* 0x000fc80003f05270 */
[----:B------:R-:W-:Y:S02]  /*3970*/  SEL R2, RZ, 0x1, !P0 ;  /* 0x00000001ff027807 */ /* 0x000fe40004000000 */
[----:B------:R-:W-:-:S04]  /*3980*/  ISETP.NE.AND P0, PT, R22, RZ, PT ;  /* 0x000000ff1600720c */ /* 0x000fc80003f05270 */
[----:B------:R-:W-:Y:S02]  /*3990*/  SEL R3, RZ, 0x1, !P0 ;  /* 0x00000001ff037807 */ /* 0x000fe40004000000 */
[----:B------:R-:W-:-:S04]  /*39a0*/  ISETP.NE.AND P0, PT, R24, RZ, PT ;  /* 0x000000ff1800720c */ /* 0x000fc80003f05270 */
[----:B------:R-:W-:Y:S02]  /*39b0*/  SEL R10, RZ, 0x1, !P0 ;  /* 0x00000001ff0a7807 */ /* 0x000fe40004000000 */
[----:B------:R-:W-:-:S04]  /*39c0*/  ISETP.NE.AND P0, PT, R26, RZ, PT ;  /* 0x000000ff1a00720c */ /* 0x000fc80003f05270 */
[----:B------:R-:W-:Y:S02]  /*39d0*/  SEL R22, RZ, 0x1, !P0 ;  /* 0x00000001ff167807 */ /* 0x000fe40004000000 */
[----:B------:R-:W-:Y:S02]  /*39e0*/  ISETP.NE.AND P0, PT, R28, RZ, PT ;  /* 0x000000ff1c00720c */ /* 0x000fe40003f05270 */
[----:B------:R-:W-:Y:S02]  /*39f0*/  P2R R51, PR, RZ, 0x40 ;  /* 0x00000040ff337803 */ /* 0x000fe40000000000 */
[----:B------:R-:W-:Y:S02]  /*3a00*/  ISETP.NE.AND P6, PT, R69, RZ, PT ;  /* 0x000000ff4500720c */ /* 0x000fe40003fc5270 */
[----:B------:R-:W-:-:S04]  /*3a10*/  SEL R24, RZ, 0x1, !P0 ;  /* 0x00000001ff187807 */ /* 0x000fc80004000000 */
[----:B------:R-:W-:Y:S02]  /*3a20*/  SEL R24, R24, 0x2, P6 ;  /* 0x0000000218187807 */ /* 0x000fe40003000000 */
[----:B------:R-:W-:-:S04]  /*3a30*/  ISETP.NE.AND P6, PT, R48, RZ, PT ;  /* 0x000000ff3000720c */ /* 0x000fc80003fc5270 */
[----:B------:R-:W-:Y:S02]  /*3a40*/  P2R R102, PR, RZ, 0x40 ;  /* 0x00000040ff667803 */ /* 0x000fe40000000000 */
[----:B------:R-:W-:-:S04]  /*3a50*/  ISETP.NE.AND P6, PT, R50, RZ, PT ;  /* 0x000000ff3200720c */ /* 0x000fc80003fc5270 */
[----:B------:R-:W-:Y:S02]  /*3a60*/  P2R R101, PR, RZ, 0x40 ;  /* 0x00000040ff657803 */ /* 0x000fe40000000000 */
[----:B------:R-:W-:-:S04]  /*3a70*/  ISETP.NE.AND P6, PT, R53, RZ, PT ;  /* 0x000000ff3500720c */ /* 0x000fc80003fc5270 */
[----:B------:R-:W-:Y:S02]  /*3a80*/  P2R R100, PR, RZ, 0x40 ;  /* 0x00000040ff647803 */ /* 0x000fe40000000000 */
[----:B------:R-:W-:Y:S02]  /*3a90*/  ISETP.NE.AND P6, PT, R49, RZ, PT ;  /* 0x000000ff3100720c */ /* 0x000fe40003fc5270 */
[----:B------:R-:W-:Y:S02]  /*3aa0*/  ISETP.NE.AND P0, PT, R30, RZ, PT ;  /* 0x000000ff1e00720c */ /* 0x000fe40003f05270 */
[----:B------:R-:W-:Y:S02]  /*3ab0*/  P2R R76, PR, RZ, 0x40 ;  /* 0x00000040ff4c7803 */ /* 0x000fe40000000000 */
[----:B------:R-:W-:Y:S02]  /*3ac0*/  ISETP.NE.AND P6, PT, R150, RZ, PT ;  /* 0x000000ff9600720c */ /* 0x000fe40003fc5270 */
[----:B------:R-:W-:-:S02]  /*3ad0*/  P2R R45, PR, RZ, 0x8 ;  /* 0x00000008ff2d7803 */ /* 0x000fc40000000000 */
[----:B------:R-:W-:Y:S02]  /*3ae0*/  SEL R26, RZ, 0x1, !P0 ;  /* 0x00000001ff1a7807 */ /* 0x000fe40004000000 */
[----:B------:R-:W-:Y:S02]  /*3af0*/  ISETP.NE.AND P3, PT, R75, RZ, PT ;  /* 0x000000ff4b00720c */ /* 0x000fe40003f65270 */
[----:B------:R-:W-:Y:S02]  /*3b00*/  ISETP.NE.AND P0, PT, R32, RZ, PT ;  /* 0x000000ff2000720c */ /* 0x000fe40003f05270 */
[----:B------:R-:W-:Y:S02]  /*3b10*/  P2R R75, PR, RZ, 0x40 ;  /* 0x00000040ff4b7803 */ /* 0x000fe40000000000 */
[----:B------:R-:W-:Y:S02]  /*3b20*/  ISETP.NE.AND P6, PT, R147, RZ, PT ;  /* 0x000000ff9300720c */ /* 0x000fe40003fc5270 */
[----:B------:R-:W-:-:S02]  /*3b30*/  SEL R28, RZ, 0x1, !P0 ;  /* 0x00000001ff1c7807 */ /* 0x000fc40004000000 */
[----:B------:R-:W-:Y:S02]  /*3b40*/  ISETP.NE.AND P0, PT, R34, RZ, PT ;  /* 0x000000ff2200720c */ /* 0x000fe40003f05270 */
[----:B------:R-:W-:Y:S02]  /*3b50*/  P2R R74, PR, RZ, 0x40 ;  /* 0x00000040ff4a7803 */ /* 0x000fe40000000000 */
[----:B------:R-:W-:Y:S02]  /*3b60*/  ISETP.NE.AND P6, PT, R144, RZ, PT ;  /* 0x000000ff9000720c */ /* 0x000fe40003fc5270 */
[----:B------:R-:W-:Y:S02]  /*3b70*/  P2R R46, PR, RZ, 0x10 ;  /* 0x00000010ff2e7803 */ /* 0x000fe40000000000 */
[----:B------:R-:W-:Y:S02]  /*3b80*/  SEL R30, RZ, 0x1, !P0 ;  /* 0x00000001ff1e7807 */ /* 0x000fe40004000000 */
[----:B------:R-:W-:-:S02]  /*3b90*/  ISETP.NE.AND P4, PT, R73, RZ, PT ;  /* 0x000000ff4900720c */ /* 0x000fc40003f85270 */
[----:B------:R-:W-:Y:S02]  /*3ba0*/  ISETP.NE.AND P0, PT, R36, RZ, PT ;  /* 0x000000ff2400720c */ /* 0x000fe40003f05270 */
[----:B------:R-:W-:Y:S02]  /*3bb0*/  P2R R73, PR, RZ, 0x40 ;  /* 0x00000040ff497803 */ /* 0x000fe40000000000 */
[----:B------:R-:W-:Y:S02]  /*3bc0*/  ISETP.NE.AND P6, PT, R143, RZ, PT ;  /* 0x000000ff8f00720c */ /* 0x000fe40003fc5270 */
[----:B------:R-:W-:Y:S02]  /*3bd0*/  SEL R31, RZ, 0x1, !P0 ;  /* 0x00000001ff1f7807 */ /* 0x000fe40004000000 */
[----:B------:R-:W-:Y:S02]  /*3be0*/  ISETP.NE.AND P0, PT, R37, RZ, PT ;  /* 0x000000ff2500720c */ /* 0x000fe40003f05270 */
[----:B------:R-:W-:-:S02]  /*3bf0*/  P2R R72, PR, RZ, 0x40 ;  /* 0x00000040ff487803 */ /* 0x000fc40000000000 */
[----:B------:R-:W-:Y:S02]  /*3c00*/  ISETP.NE.AND P6, PT, R111, RZ, PT ;  /* 0x000000ff6f00720c */ /* 0x000fe40003fc5270 */
[----:B------:R-:W-:Y:S02]  /*3c10*/  P2R R47, PR, RZ, 0x20 ;  /* 0x00000020ff2f7803 */ /* 0x000fe40000000000 */
[----:B------:R-:W-:Y:S02]  /*3c20*/  SEL R32, RZ, 0x1, !P0 ;  /* 0x00000001ff207807 */ /* 0x000fe40004000000 */
[----:B------:R-:W-:Y:S02]  /*3c30*/  ISETP.NE.AND P5, PT, R71, RZ, PT ;  /* 0x000000ff4700720c */ /* 0x000fe40003fa5270 */
[----:B------:R-:W-:Y:S02]  /*3c40*/  ISETP.NE.AND P0, PT, R38, RZ, PT ;  /* 0x000000ff2600720c */ /* 0x000fe40003f05270 */
[----:B------:R-:W-:-:S02]  /*3c50*/  P2R R71, PR, RZ, 0x40 ;  /* 0x00000040ff477803 */ /* 0x000fc40000000000 */
[----:B------:R-:W-:Y:S02]  /*3c60*/  ISETP.NE.AND P6, PT, R110, RZ, PT ;  /* 0x000000ff6e00720c */ /* 0x000fe40003fc5270 */
[----:B------:R-:W-:Y:S02]  /*3c70*/  SEL R33, RZ, 0x1, !P0 ;  /* 0x00000001ff217807 */ /* 0x000fe40004000000 */
[----:B------:R-:W-:Y:S02]  /*3c80*/  ISETP.NE.AND P0, PT, R54, RZ, PT ;  /* 0x000000ff3600720c */ /* 0x000fe40003f05270 */
[----:B------:R-:W-:Y:S02]  /*3c90*/  P2R R70, PR, RZ, 0x40 ;  /* 0x00000040ff467803 */ /* 0x000fe40000000000 */
[----:B------:R-:W-:Y:S02]  /*3ca0*/  ISETP.NE.AND P6, PT, R108, RZ, PT ;  /* 0x000000ff6c00720c */ /* 0x000fe40003fc5270 */
[----:B------:R-:W-:-:S02]  /*3cb0*/  SEL R34, RZ, 0x1, !P0 ;  /* 0x00000001ff227807 */ /* 0x000fc40004000000 */
[----:B------:R-:W-:Y:S02]  /*3cc0*/  ISETP.NE.AND P0, PT, R56, RZ, PT ;  /* 0x000000ff3800720c */ /* 0x000fe40003f05270 */
[----:B------:R-:W-:Y:S02]  /*3cd0*/  P2R R69, PR, RZ, 0x40 ;  /* 0x00000040ff457803 */ /* 0x000fe40000000000 */
[----:B------:R-:W-:Y:S02]  /*3ce0*/  ISETP.NE.AND P6, PT, R106, RZ, PT ;  /* 0x000000ff6a00720c */ /* 0x000fe40003fc5270 */
[----:B------:R-:W-:Y:S02]  /*3cf0*/  SEL R35, RZ, 0x1, !P0 ;  /* 0x00000001ff237807 */ /* 0x000fe40004000000 */
[----:B------:R-:W-:Y:S02]  /*3d00*/  ISETP.NE.AND P0, PT, R60, RZ, PT ;  /* 0x000000ff3c00720c */ /* 0x000fe40003f05270 */
[----:B------:R-:W-:-:S02]  /*3d10*/  P2R R60, PR, RZ, 0x40 ;  /* 0x00000040ff3c7803 */ /* 0x000fc40000000000 */
        /* <DEDUP_REMOVED lines=21> */
[----:B------:R-:W-:Y:S02]  /*3e70*/  SEL R36, RZ, 0x1, !P0 ;  /* 0x00000001ff247807 */ /* 0x000fe40004000000 */
[----:B------:R-:W-:Y:S02]  /*3e80*/  P2R R40, PR, RZ, 0x40 ;  /* 0x00000040ff287803 */ /* 0x000fe40000000000 */
[----:B------:R-:W-:Y:S02]  /*3e90*/  ISETP.NE.AND P6, PT, R131, RZ, PT ;  /* 0x000000ff8300720c */ /* 0x000fe40003fc5270 */
[----:B------:R-:W-:-:S02]  /*3ea0*/  ISETP.NE.AND P0, PT, R105, RZ, PT ;  /* 0x000000ff6900720c */ /* 0x000fc40003f05270 */
[----:B------:R-:W-:Y:S02]  /*3eb0*/  P2R R39, PR, RZ, 0x40 ;  /* 0x00000040ff277803 */ /* 0x000fe40000000000 */
[----:B------:R-:W-:Y:S02]  /*3ec0*/  SEL R37, RZ, 0x1, !P0 ;  /* 0x00000001ff257807 */ /* 0x000fe40004000000 */
[----:B------:R-:W-:Y:S02]  /*3ed0*/  ISETP.NE.AND P6, PT, R103, RZ, PT ;  /* 0x000000ff6700720c */ /* 0x000fe40003fc5270 */
[----:B------:R-:W-:Y:S02]  /*3ee0*/  ISETP.NE.AND P0, PT, R160, RZ, PT ;  /* 0x000000ffa000720c */ /* 0x000fe40003f05270 */
[----:B------:R-:W-:Y:S02]  /*3ef0*/  SEL R34, R34, 0x2, P6 ;  /* 0x0000000222227807 */ /* 0x000fe40003000000 */
[----:B------:R-:W-:-:S02]  /*3f00*/  SEL R38, RZ, 0x1, !P0 ;  /* 0x00000001ff267807 */ /* 0x000fc40004000000 */
[----:B------:R-:W-:Y:S02]  /*3f10*/  ISETP.NE.AND P6, PT, R39, RZ, PT ;  /* 0x000000ff2700720c */ /* 0x000fe40003fc5270 */
[----:B------:R-:W-:Y:S02]  /*3f20*/  ISETP.NE.AND P0, PT, R166, RZ, PT ;  /* 0x000000ffa600720c */ /* 0x000fe40003f05270 */
[----:B------:R-:W-:Y:S02]  /*3f30*/  SEL R35, R35, 0x2, P6 ;  /* 0x0000000223237807 */ /* 0x000fe40003000000 */
[----:B------:R-:W-:Y:S02]  /*3f40*/  SEL R2, R2, 0x2, P0 ;  /* 0x0000000202027807 */ /* 0x000fe40000000000 */
[----:B------:R-:W-:Y:S02]  /*3f50*/  ISETP.NE.AND P6, PT, R40, RZ, PT ;  /* 0x000000ff2800720c */ /* 0x000fe40003fc5270 */
[----:B------:R-:W-:-:S02]  /*3f60*/  ISETP.NE.AND P0, PT, R167, RZ, PT ;  /* 0x000000ffa700720c */ /* 0x000fc40003f05270 */
[----:B------:R-:W-:Y:S02]  /*3f70*/  SEL R36, R36, 0x2, P6 ;  /* 0x0000000224247807 */ /* 0x000fe40003000000 */
[----:B------:R-:W-:Y:S02]  /*3f80*/  SEL R3, R3, 0x2, P0 ;  /* 0x0000000203037807 */ /* 0x000fe40000000000 */
[----:B------:R-:W-:Y:S02]  /*3f90*/  ISETP.NE.AND P6, PT, R41, RZ, PT ;  /* 0x000000ff2900720c */ /* 0x000fe40003fc5270 */
[----:B------:R-:W-:Y:S02]  /*3fa0*/  ISETP.NE.AND P0, PT, R168, RZ, PT ;  /* 0x000000ffa800720c */ /* 0x000fe40003f05270 */
[----:B------:R-:W-:Y:S02]  /*3fb0*/  SEL R37, R37, 0x2, P6 ;  /* 0x0000000225257807 */ /* 0x000fe40003000000 */
[----:B------:R-:W-:-:S02]  /*3fc0*/  SEL R10, R10, 0x2, P0 ;  /* 0x000000020a0a7807 */ /* 0x000fc40000000000 */
[----:B------:R-:W-:Y:S02]  /*3fd0*/  ISETP.NE.AND P6, PT, R42, RZ, PT ;  /* 0x000000ff2a00720c */ /* 0x000fe40003fc5270 */
[----:B------:R-:W-:Y:S02]  /*3fe0*/  ISETP.NE.AND P0, PT, R169, RZ, PT ;  /* 0x000000ffa900720c */ /* 0x000fe40003f05270 */
[----:B------:R-:W-:Y:S02]  /*3ff0*/  SEL R38, R38, 0x2, P6 ;  /* 0x0000000226267807 */ /* 0x000fe40003000000 */
[----:B------:R-:W-:Y:S02]  /*4000*/  SEL R22, R22, 0x2, P0 ;  /* 0x0000000216167807 */ /* 0x000fe40000000000 */
[----:B------:R-:W-:-:S04]  /*4010*/  ISETP.NE.AND P6, PT, R43, RZ, PT ;  /* 0x000000ff2b00720c */ /* 0x000fc80003fc5270 */
[----:B------:R-:W-:Y:S02]  /*4020*/  SEL R22, R22, 0x3, P6 ;  /* 0x0000000316167807 */ /* 0x000fe40003000000 */
[----:B------:R-:W-:-:S04]  /*4030*/  ISETP.NE.AND P6, PT, R48, RZ, PT ;  /* 0x000000ff3000720c */ /* 0x000fc80003fc5270 */
[----:B------:R-:W-:Y:S02]  /*4040*/  SEL R10, R10, 0x3, P6 ;  /* 0x000000030a0a7807 */ /* 0x000fe40003000000 */
[----:B------:R-:W-:-:S04]  /*4050*/  ISETP.NE.AND P6, PT, R49, RZ, PT ;  /* 0x000000ff3100720c */ /* 0x000fc80003fc5270 */
[----:B------:R-:W-:Y:S02]  /*4060*/  SEL R3, R3, 0x3, P6 ;  /* 0x0000000303037807 */ /* 0x000fe40003000000 */
[----:B------:R-:W-:Y:S02]  /*4070*/  ISETP.NE.AND P6, PT, R50, RZ, PT ;  /* 0x000000ff3200720c */ /* 0x000fe40003fc5270 */
[----:B------:R-:W-:Y:S02]  /*4080*/  SEL R30, R30, 0x2, P3 ;  /* 0x000000021e1e7807 */ /* 0x000fe40001800000 */
[----:B------:R-:W-:Y:S02]  /*4090*/  SEL R2, R2, 0x3, P6 ;  /* 0x0000000302027807 */ /* 0x000fe40003000000 */
[----:B------:R-:W-:Y:S02]  /*40a0*/  ISETP.NE.AND P6, PT, R52, RZ, PT ;  /* 0x000000ff3400720c */ /* 0x000fe40003fc5270 */
[----:B------:R-:W-:-:S02]  /*40b0*/  SEL R28, R28, 0x2, P4 ;  /* 0x000000021c1c7807 */ /* 0x000fc40002000000 */
[----:B------:R-:W-:Y:S02]  /*40c0*/  SEL R30, R30, 0x3, P6 ;  /* 0x000000031e1e7807 */ /* 0x000fe40003000000 */
[----:B------:R-:W-:Y:S02]  /*40d0*/  ISETP.NE.AND P6, PT, R53, RZ, PT ;  /* 0x000000ff3500720c */ /* 0x000fe40003fc5270 */
[----:B------:R-:W-:Y:S02]  /*40e0*/  SEL R26, R26, 0x2, P5 ;  /* 0x000000021a1a7807 */ /* 0x000fe40002800000 */
[----:B------:R-:W-:Y:S02]  /*40f0*/  SEL R28, R28, 0x3, P6 ;  /* 0x000000031c1c7807 */ /* 0x000fe40003000000 */
[----:B------:R-:W-:-:S04]  /*4100*/  ISETP.NE.AND P6, PT, R54, RZ, PT ;  /* 0x000000ff3600720c */ /* 0x000fc80003fc5270 */
[----:B------:R-:W-:Y:S02]  /*4110*/  SEL R26, R26, 0x3, P6 ;  /* 0x000000031a1a7807 */ /* 0x000fe40003000000 */
[----:B------:R-:W-:Y:S02]  /*4120*/  ISETP.NE.AND P6, PT, R56, RZ, PT ;  /* 0x000000ff3800720c */ /* 0x000fe40003fc5270 */
[----:B------:R-:W-:Y:S02]  /*4130*/  P2R R140, PR, RZ, 0x4 ;  /* 0x00000004ff8c7803 */ /* 0x000fe40000000000 */
[----:B------:R-:W-:Y:S02]  /*4140*/  SEL R24, R24, 0x3, P6 ;  /* 0x0000000318187807 */ /* 0x000fe40003000000 */
[----:B------:R-:W-:Y:S02]  /*4150*/  ISETP.NE.AND P6, PT, R60, RZ, PT ;  /* 0x000000ff3c00720c */ /* 0x000fe40003fc5270 */
[----:B------:R-:W-:-:S02]  /*4160*/  ISETP.NE.AND P2, PT, R109, RZ, PT ;  /* 0x000000ff6d00720c */ /* 0x000fc40003f45270 */
[----:B------:R-:W-:Y:S02]  /*4170*/  SEL R34, R34, 0x3, P6 ;  /* 0x0000000322227807 */ /* 0x000fe40003000000 */
[----:B------:R-:W-:Y:S02]  /*4180*/  P2R R80, PR, RZ, 0x2 ;  /* 0x00000002ff507803 */ /* 0x000fe40000000000 */
[----:B------:R-:W-:Y:S02]  /*4190*/  SEL R33, R33, 0x2, P2 ;  /* 0x0000000221217807 */ /* 0x000fe40001000000 */
[----:B------:R-:W-:Y:S02]  /*41a0*/  ISETP.NE.AND P6, PT, R69, RZ, PT ;  /* 0x000000ff4500720c */ /* 0x000fe40003fc5270 */
[----:B------:R-:W-:Y:S02]  /*41b0*/  ISETP.NE.AND P1, PT, R107, RZ, PT ;  /* 0x000000ff6b00720c */ /* 0x000fe40003f25270 */
[----:B------:R-:W-:-:S02]  /*41c0*/  SEL R33, R33, 0x3, P6 ;  /* 0x0000000321217807 */ /* 0x000fc40003000000 */
[----:B------:R-:W-:Y:S02]  /*41d0*/  SEL R32, R32, 0x2, P1 ;  /* 0x0000000220207807 */ /* 0x000fe40000800000 */
        /* <DEDUP_REMOVED lines=87> */
[----:B------:R-:W-:Y:S02]  /*4750*/  ISETP.NE.AND P0, PT, R87, RZ, PT ;  /* 0x000000ff5700720c */ /* 0x000fe40003f05270 */
[----:B------:R-:W-:Y:S02]  /*4760*/  SEL R3, R3, 0x5, P6 ;  /* 0x0000000503037807 */ /* 0x000fe40003000000 */
[----:B------:R-:W-:Y:S02]  /*4770*/  ISETP.NE.AND P6, PT, R50, RZ, PT ;  /* 0x000000ff3200720c */ /* 0x000fe40003fc5270 */
[----:B------:R-:W-:-:S02]  /*4780*/  SEL R30, R30, 0x4, P0 ;  /* 0x000000041e1e7807 */ /* 0x000fc40000000000 */
[----:B------:R-:W-:Y:S02]  /*4790*/  SEL R2, R2, 0x5, P6 ;  /* 0x0000000502027807 */ /* 0x000fe40003000000 */
[----:B------:R-:W-:Y:S02]  /*47a0*/  ISETP.NE.AND P6, PT, R52, RZ, PT ;  /* 0x000000ff3400720c */ /* 0x000fe40003fc5270 */
[----:B------:R-:W-:Y:S02]  /*47b0*/  ISETP.NE.AND P3, PT, R86, RZ, PT ;  /* 0x000000ff5600720c */ /* 0x000fe40003f65270 */
[----:B------:R-:W-:Y:S02]  /*47c0*/  SEL R30, R30, 0x5, P6 ;  /* 0x000000051e1e7807 */ /* 0x000fe40003000000 */
[----:B------:R-:W-:Y:S02]  /*47d0*/  SEL R28, R28, 0x4, P3 ;  /* 0x000000041c1c7807 */ /* 0x000fe40001800000 */
[----:B------:R-:W-:-:S02]  /*47e0*/  ISETP.NE.AND P6, PT, R53, RZ, PT ;  /* 0x000000ff3500720c */ /* 0x000fc40003fc5270 */
[----:B------:R-:W-:Y:S02]  /*47f0*/  ISETP.NE.AND P4, PT, R85, RZ, PT ;  /* 0x000000ff5500720c */ /* 0x000fe40003f85270 */
[----:B------:R-:W-:Y:S02]  /*4800*/  ISETP.NE.AND P0, PT, R94, RZ, PT ;  /* 0x000000ff5e00720c */ /* 0x000fe40003f05270 */
[----:B------:R-:W-:Y:S02]  /*4810*/  SEL R28, R28, 0x5, P6 ;  /* 0x000000051c1c7807 */ /* 0x000fe40003000000 */
[----:B------:R-:W-:Y:S02]  /*4820*/  SEL R26, R26, 0x4, P4 ;  /* 0x000000041a1a7807 */ /* 0x000fe40002000000 */
[----:B------:R-:W-:Y:S02]  /*4830*/  ISETP.NE.AND P6, PT, R54, RZ, PT ;  /* 0x000000ff3600720c */ /* 0x000fe40003fc5270 */
[----:B------:R-:W-:-:S02]  /*4840*/  SEL R28, R28, 0x6, P0 ;  /* 0x000000061c1c7807 */ /* 0x000fc40000000000 */
[----:B------:R-:W-:Y:S02]  /*4850*/  ISETP.NE.AND P0, PT, R126, RZ, PT ;  /* 0x000000ff7e00720c */ /* 0x000fe40003f05270 */
[----:B------:R-:W-:Y:S02]  /*4860*/  SEL R26, R26, 0x5, P6 ;  /* 0x000000051a1a7807 */ /* 0x000fe40003000000 */
[----:B------:R-:W-:Y:S02]  /*4870*/  ISETP.NE.AND P6, PT, R56, RZ, PT ;  /* 0x000000ff3800720c */ /* 0x000fe40003fc5270 */
        /* <DEDUP_REMOVED lines=13> */
[----:B------:R-:W-:-:S02]  /*4950*/  SEL R24, R24, 0x4, P5 ;  /* 0x0000000418187807 */ /* 0x000fc40002800000 */
[----:B------:R-:W-:Y:S02]  /*4960*/  P2R R49, PR, RZ, 0x1 ;  /* 0x00000001ff317803 */ /* 0x000fe40000000000 */
[----:B------:R-:W-:Y:S02]  /*4970*/  SEL R24, R24, 0x5, P6 ;  /* 0x0000000518187807 */ /* 0x000fe40003000000 */
[----:B------:R-:W-:Y:S02]  /*4980*/  ISETP.NE.AND P0, PT, R66, RZ, PT ;  /* 0x000000ff4200720c */ /* 0x000fe40003f05270 */
[----:B------:R-:W-:Y:S02]  /*4990*/  ISETP.NE.AND P6, PT, R60, RZ, PT ;  /* 0x000000ff3c00720c */ /* 0x000fe40003fc5270 */
[----:B------:R-:W-:Y:S02]  /*49a0*/  P2R R48, PR, RZ, 0x1 ;  /* 0x00000001ff307803 */ /* 0x000fe40000000000 */
[----:B------:R-:W-:-:S02]  /*49b0*/  SEL R34, R34, 0x5, P6 ;  /* 0x0000000522227807 */ /* 0x000fc40003000000 */
[----:B------:R-:W-:Y:S02]  /*49c0*/  ISETP.NE.AND P0, PT, R67, RZ, PT ;  /* 0x000000ff4300720c */ /* 0x000fe40003f05270 */
[----:B------:R-:W-:Y:S02]  /*49d0*/  ISETP.NE.AND P6, PT, R61, RZ, PT ;  /* 0x000000ff3d00720c */ /* 0x000fe40003fc5270 */
[----:B------:R-:W-:Y:S02]  /*49e0*/  ISETP.NE.AND P2, PT, R113, RZ, PT ;  /* 0x000000ff7100720c */ /* 0x000fe40003f45270 */
[----:B------:R-:W-:Y:S02]  /*49f0*/  P2R R44, PR, RZ, 0x1 ;  /* 0x00000001ff2c7803 */ /* 0x000fe40000000000 */
[----:B------:R-:W-:Y:S02]  /*4a00*/  SEL R33, R33, 0x5, P6 ;  /* 0x0000000521217807 */ /* 0x000fe40003000000 */
[----:B------:R-:W-:-:S02]  /*4a10*/  ISETP.NE.AND P0, PT, R68, RZ, PT ;  /* 0x000000ff4400720c */ /* 0x000fc40003f05270 */
[----:B------:R-:W-:Y:S02]  /*4a20*/  SEL R32, R32, 0x4, P2 ;  /* 0x0000000420207807 */ /* 0x000fe40001000000 */
[----:B------:R-:W-:Y:S02]  /*4a30*/  ISETP.NE.AND P6, PT, R62, RZ, PT ;  /* 0x000000ff3e00720c */ /* 0x000fe40003fc5270 */
[----:B------:R-:W-:Y:S02]  /*4a40*/  ISETP.NE.AND P1, PT, R112, RZ, PT ;  /* 0x000000ff7000720c */ /* 0x000fe40003f25270 */
[----:B------:R-:W-:Y:S02]  /*4a50*/  P2R R43, PR, RZ, 0x1 ;  /* 0x00000001ff2b7803 */ /* 0x000fe40000000000 */
[----:B------:R-:W-:Y:S02]  /*4a60*/  SEL R32, R32, 0x5, P6 ;  /* 0x0000000520207807 */ /* 0x000fe40003000000 */
[----:B------:R-:W-:-:S02]  /*4a70*/  ISETP.NE.AND P0, PT, R141, RZ, PT ;  /* 0x000000ff8d00720c */ /* 0x000fc40003f05270 */
[----:B------:R-:W-:Y:S02]  /*4a80*/  SEL R31, R31, 0x4, P1 ;  /* 0x000000041f1f7807 */ /* 0x000fe40000800000 */
[----:B------:R-:W-:Y:S02]  /*4a90*/  ISETP.NE.AND P6, PT, R63, RZ, PT ;  /* 0x000000ff3f00720c */ /* 0x000fe40003fc5270 */
[----:B------:R-:W-:Y:S02]  /*4aa0*/  P2R R42, PR, RZ, 0x1 ;  /* 0x00000001ff2a7803 */ /* 0x000fe40000000000 */
[----:B------:R-:W-:Y:S02]  /*4ab0*/  SEL R31, R31, 0x5, P6 ;  /* 0x000000051f1f7807 */ /* 0x000fe40003000000 */
[----:B------:R-:W-:Y:S02]  /*4ac0*/  ISETP.NE.AND P0, PT, R137, RZ, PT ;  /* 0x000000ff8900720c */ /* 0x000fe40003f05270 */
[----:B------:R-:W-:-:S02]  /*4ad0*/  ISETP.NE.AND P6, PT, R69, RZ, PT ;  /* 0x000000ff4500720c */ /* 0x000fc40003fc5270 */
        /* <DEDUP_REMOVED lines=8> */
[----:B------:R-:W-:Y:S02]  /*4b60*/  P2R R39, PR, RZ, 0x1 ;  /* 0x00000001ff277803 */ /* 0x000fe40000000000 */
[----:B------:R-:W-:Y:S02]  /*4b70*/  SEL R36, R36, 0x5, P6 ;  /* 0x0000000524247807 */ /* 0x000fe40003000000 */
[----:B------:R-:W-:Y:S02]  /*4b80*/  ISETP.NE.AND P0, PT, R124, RZ, PT ;  /* 0x000000ff7c00720c */ /* 0x000fe40003f05270 */
[----:B------:R-:W-:-:S02]  /*4b90*/  ISETP.NE.AND P6, PT, R72, RZ, PT ;  /* 0x000000ff4800720c */ /* 0x000fc40003fc5270 */
[----:B------:R-:W-:Y:S02]  /*4ba0*/  SEL R34, R34, 0x6, P0 ;  /* 0x0000000622227807 */ /* 0x000fe40000000000 */
        /* <DEDUP_REMOVED lines=11> */
[----:B------:R-:W-:Y:S02]  /*4c60*/  ISETP.NE.AND P6, PT, R74, RZ, PT ;  /* 0x000000ff4a00720c */ /* 0x000fe40003fc5270 */
[----:B------:R-:W-:Y:S02]  /*4c70*/  SEL R40, R38, 0x6, P0 ;  /* 0x0000000626287807 */ /* 0x000fe40000000000 */
        /* <DEDUP_REMOVED lines=17> */
[----:B------:R-:W-:Y:S02]  /*4d90*/  P2R R60, PR, RZ, 0x40 ;  /* 0x00000040ff3c7803 */ /* 0x000fe40000000000 */
[----:B------:R-:W-:-:S02]  /*4da0*/  ISETP.NE.AND P0, PT, R52, RZ, PT ;  /* 0x000000ff3400720c */ /* 0x000fc40003f05270 */
[----:B------:R-:W-:Y:S02]  /*4db0*/  ISETP.NE.AND P3, PT, R93, RZ, PT ;  /* 0x000000ff5d00720c */ /* 0x000fe40003f65270 */
[----:B------:R-:W-:Y:S02]  /*4dc0*/  ISETP.NE.AND P6, PT, R152, RZ, PT ;  /* 0x000000ff9800720c */ /* 0x000fe40003fc5270 */
[----:B------:R-:W-:Y:S02]  /*4dd0*/  SEL R28, R28, 0x7, P0 ;  /* 0x000000071c1c7807 */ /* 0x000fe40000000000 */
[----:B------:R-:W-:Y:S02]  /*4de0*/  SEL R26, R26, 0x6, P3 ;  /* 0x000000061a1a7807 */ /* 0x000fe40001800000 */
[----:B------:R-:W-:Y:S02]  /*4df0*/  P2R R59, PR, RZ, 0x40 ;  /* 0x00000040ff3b7803 */ /* 0x000fe40000000000 */
[----:B------:R-:W-:-:S02]  /*4e00*/  ISETP.NE.AND P0, PT, R53, RZ, PT ;  /* 0x000000ff3500720c */ /* 0x000fc40003f05270 */
[----:B------:R-:W-:Y:S02]  /*4e10*/  ISETP.NE.AND P4, PT, R92, RZ, PT ;  /* 0x000000ff5c00720c */ /* 0x000fe40003f85270 */
[----:B------:R-:W-:Y:S01]  /*4e20*/  ISETP.NE.AND P6, PT, R151, RZ, PT ;  /* 0x000000ff9700720c */ /* 0x000fe20003fc5270 */
[----:B------:R-:W1:Y:S01]  /*4e30*/  S2R R63, SR_TID.X ;  /* 0x00000000003f7919 */ /* 0x000e620000002100 */
[----:B------:R-:W-:Y:S02]  /*4e40*/  SEL R26, R26, 0x7, P0 ;  /* 0x000000071a1a7807 */ /* 0x000fe40000000000 */
[----:B------:R-:W-:Y:S02]  /*4e50*/  SEL R24, R24, 0x6, P4 ;  /* 0x0000000618187807 */ /* 0x000fe40002000000 */
[----:B------:R-:W-:Y:S02]  /*4e60*/  P2R R58, PR, RZ, 0x40 ;  /* 0x00000040ff3a7803 */ /* 0x000fe40000000000 */
[----:B------:R-:W-:-:S02]  /*4e70*/  ISETP.NE.AND P0, PT, R54, RZ, PT ;  /* 0x000000ff3600720c */ /* 0x000fc40003f05270 */
[----:B------:R-:W-:Y:S02]  /*4e80*/  ISETP.NE.AND P6, PT, R84, RZ, PT ;  /* 0x000000ff5400720c */ /* 0x000fe40003fc5270 */
[----:B------:R-:W-:Y:S02]  /*4e90*/  SEL R24, R24, 0x7, P0 ;  /* 0x0000000718187807 */ /* 0x000fe40000000000 */
[----:B------:R-:W-:Y:S02]  /*4ea0*/  P2R R57, PR, RZ, 0x40 ;  /* 0x00000040ff397803 */ /* 0x000fe40000000000 */
[----:B------:R-:W-:Y:S02]  /*4eb0*/  ISETP.NE.AND P0, PT, R55, RZ, PT ;  /* 0x000000ff3700720c */ /* 0x000fe40003f05270 */
[----:B------:R-:W-:Y:S02]  /*4ec0*/  ISETP.NE.AND P3, PT, R123, RZ, PT ;  /* 0x000000ff7b00720c */ /* 0x000fe40003f65270 */
[----:B------:R-:W-:Y:S01]  /*4ed0*/  ISETP.NE.AND P6, PT, R148, RZ, PT ;  /* 0x000000ff9400720c */ /* 0x000fe20003fc5270 */
[----:B------:R-:W2:Y:S01]  /*4ee0*/  S2UR UR5, SR_CgaCtaId ;  /* 0x00000000000579c3 */ /* 0x000ea20000008800 */
[----:B------:R-:W-:-:S02]  /*4ef0*/  SEL R34, R34, 0x7, P0 ;  /* 0x0000000722227807 */ /* 0x000fc40000000000 */
[----:B------:R-:W-:Y:S02]  /*4f00*/  SEL R33, R33, 0x6, P3 ;  /* 0x0000000621217807 */ /* 0x000fe40001800000 */
[----:B------:R-:W-:Y:S02]  /*4f10*/  ISETP.NE.AND P0, PT, R56, RZ, PT ;  /* 0x000000ff3800720c */ /* 0x000fe40003f05270 */
[----:B------:R-:W-:Y:S02]  /*4f20*/  SEL R43, R35, 0x7, P6 ;  /* 0x00000007232b7807 */ /* 0x000fe40003000000 */
[----:B------:R-:W-:Y:S02]  /*4f30*/  ISETP.NE.AND P6, PT, R57, RZ, PT ;  /* 0x000000ff3900720c */ /* 0x000fe40003fc5270 */
[----:B------:R-:W-:Y:S02]  /*4f40*/  SEL R36, R33, 0x7, P0 ;  /* 0x0000000721247807 */ /* 0x000fe40000000000 */
[----:B------:R-:W-:-:S02]  /*4f50*/  ISETP.NE.AND P2, PT, R120, RZ, PT ;  /* 0x000000ff7800720c */ /* 0x000fc40003f45270 */
[----:B------:R-:W-:Y:S02]  /*4f60*/  SEL R33, R22, 0x8, P6 ;  /* 0x0000000816217807 */ /* 0x000fe40003000000 */
[----:B------:R-:W-:Y:S02]  /*4f70*/  ISETP.NE.AND P6, PT, R58, RZ, PT ;  /* 0x000000ff3a00720c */ /* 0x000fe40003fc5270 */
[----:B------:R-:W-:Y:S02]  /*4f80*/  SEL R31, R31, 0x6, P2 ;  /* 0x000000061f1f7807 */ /* 0x000fe40001000000 */
[----:B------:R-:W-:Y:S02]  /*4f90*/  ISETP.NE.AND P2, PT, R128, RZ, PT ;  /* 0x000000ff8000720c */ /* 0x000fe40003f45270 */
[----:B------:R-:W-:Y:S02]  /*4fa0*/  SEL R22, R10, 0x8, P6 ;  /* 0x000000080a167807 */ /* 0x000fe40003000000 */
[----:B------:R-:W-:-:S02]  /*4fb0*/  ISETP.NE.AND P6, PT, R59, RZ, PT ;  /* 0x000000ff3b00720c */ /* 0x000fc40003fc5270 */
[----:B------:R-:W-:Y:S02]  /*4fc0*/  SEL R38, R31, 0x7, P2 ;  /* 0x000000071f267807 */ /* 0x000fe40001000000 */
[----:B------:R-:W-:Y:S02]  /*4fd0*/  SEL R31, R3, 0x8, P6 ;  /* 0x00000008031f7807 */ /* 0x000fe40003000000 */
[----:B------:R-:W-:Y:S02]  /*4fe0*/  ISETP.NE.AND P6, PT, R60, RZ, PT ;  /* 0x000000ff3c00720c */ /* 0x000fe40003fc5270 */
[----:B------:R-:W-:Y:S02]  /*4ff0*/  ISETP.NE.AND P4, PT, R122, RZ, PT ;  /* 0x000000ff7a00720c */ /* 0x000fe40003f85270 */
[----:B------:R-:W-:Y:S01]  /*5000*/  SEL R10, R2, 0x8, P6 ;  /* 0x00000008020a7807 */ /* 0x000fe20003000000 */
[----:B-1----:R-:W-:Y:S01]  /*5010*/  IMAD.SHL.U32 R2, R63, 0x400, RZ ;  /* 0x000004003f027824 */ /* 0x002fe200078e00ff */
[----:B------:R-:W-:Y:S01]  /*5020*/  UMOV UR4, 0x400 ;  /* 0x0000040000047882 */ /* 0x000fe20000000000 */
[----:B------:R-:W-:Y:S01]  /*5030*/  SHF.R.U32.HI R3, RZ, 0x2, R63 ;  /* 0x00000002ff037819 */ /* 0x000fe2000001163f */
[----:B--2---:R-:W-:Y:S01]  /*5040*/  UPRMT UR4, UR5, 0x654, UR4 ;  /* 0x0000065405047896 */ /* 0x004fe20008000004 */
[----:B------:R-:W-:-:S02]  /*5050*/  ISETP.NE.AND P1, PT, R127, RZ, PT ;  /* 0x000000ff7f00720c */ /* 0x000fc40003f25270 */
[----:B------:R-:W-:Y:S02]  /*5060*/  SEL R32, R32, 0x6, P4 ;  /* 0x0000000620207807 */ /* 0x000fe40002000000 */
[----:B------:R-:W-:Y:S02]  /*5070*/  ISETP.NE.AND P3, PT, R165, RZ, PT ;  /* 0x000000ffa500720c */ /* 0x000fe40003f65270 */
[----:B------:R-:W-:Y:S02]  /*5080*/  SGXT.U32 R3, R3, 0x6 ;  /* 0x000000060303781a */ /* 0x000fe40000000000 */
[----:B------:R-:W-:Y:S02]  /*5090*/  LOP3.LUT R2, R2, 0xc00, RZ, 0xc0, !PT ;  /* 0x00000c0002027812 */ /* 0x000fe400078ec0ff */
[----:B------:R-:W-:Y:S02]  /*50a0*/  SEL R32, R32, 0x7, P1 ;  /* 0x0000000720207807 */ /* 0x000fe40000800000 */
[----:B------:R-:W-:-:S02]  /*50b0*/  ISETP.NE.AND P1, PT, R80, RZ, PT ;  /* 0x000000ff5000720c */ /* 0x000fc40003f25270 */
[----:B------:R-:W-:Y:S02]  /*50c0*/  SEL R35, R26, 0x8, P3 ;  /* 0x000000081a237807 */ /* 0x000fe40001800000 */
[C---:B------:R-:W-:Y:S02]  /*50d0*/  LOP3.LUT R3, R2.reuse, R3, RZ, 0xfc, !PT ;  /* 0x0000000302037212 */ /* 0x040fe400078efcff */
[----:B------:R-:W-:Y:S02]  /*50e0*/  LEA.HI R26, R2, UR4, RZ, 0x1e ;  /* 0x00000004021a7c11 */ /* 0x000fe4000f8ff0ff */
[----:B------:R-:W-:Y:S02]  /*50f0*/  ISETP.NE.AND P5, PT, R162, RZ, PT ;  /* 0x000000ffa200720c */ /* 0x000fe40003fa5270 */
[----:B------:R-:W-:Y:S02]  /*5100*/  ISETP.NE.AND P0, PT, R82, RZ, PT ;  /* 0x000000ff5200720c */ /* 0x000fe40003f05270 */
[----:B------:R-:W-:-:S02]  /*5110*/  SEL R41, R37, 0x7, P1 ;  /* 0x0000000725297807 */ /* 0x000fc40000800000 */
[----:B------:R-:W-:Y:S01]  /*5120*/  ISETP.NE.AND P1, PT, R161, RZ, PT ;  /* 0x000000ffa100720c */ /* 0x000fe20003f25270 */
[----:B------:R-:W-:Y:S01]  /*5130*/  IMAD R26, R3, 0x4, R26 ;  /* 0x00000004031a7824 */ /* 0x000fe200078e021a */
[----:B------:R-:W-:Y:S02]  /*5140*/  ISETP.NE.AND P4, PT, R164, RZ, PT ;  /* 0x000000ffa400720c */ /* 0x000fe40003f85270 */
[----:B------:R-:W-:Y:S02]  /*5150*/  SEL R42, R39, 0x7, P0 ;  /* 0x00000007272a7807 */ /* 0x000fe40000000000 */
[----:B------:R-:W-:Y:S02]  /*5160*/  SEL R37, R30, 0x8, P5 ;  /* 0x000000081e257807 */ /* 0x000fe40002800000 */
[----:B------:R-:W-:Y:S02]  /*5170*/  SEL R39, R34, 0x8, P1 ;  /* 0x0000000822277807 */ /* 0x000fe40000800000 */
[----:B------:R-:W-:-:S02]  /*5180*/  LOP3.LUT R30, R2, 0x40, RZ, 0xfc, !PT ;  /* 0x00000040021e7812 */ /* 0x000fc400078efcff */
[----:B------:R-:W-:Y:S01]  /*5190*/  LOP3.LUT R34, R2, 0x80, RZ, 0xfc, !PT ;  /* 0x0000008002227812 */ /* 0x000fe200078efcff */
[----:B------:R1:W-:Y:S01]  /*51a0*/  STS [R26], R19 ;  /* 0x000000131a007388 */ /* 0x0003e20000000800 */
[----:B------:R-:W-:Y:S02]  /*51b0*/  SEL R28, R28, 0x8, P4 ;  /* 0x000000081c1c7807 */ /* 0x000fe40002000000 */
[----:B------:R-:W-:Y:S02]  /*51c0*/  ISETP.NE.AND P3, PT, R45, RZ, PT ;  /* 0x000000ff2d00720c */ /* 0x000fe40003f65270 */
[----:B------:R-:W-:Y:S02]  /*51d0*/  LOP3.LUT R44, R2, 0xc0, RZ, 0xfc, !PT ;  /* 0x000000c0022c7812 */ /* 0x000fe400078efcff */
[----:B------:R-:W-:Y:S02]  /*51e0*/  ISETP.NE.AND P4, PT, R46, RZ, PT ;  /* 0x000000ff2e00720c */ /* 0x000fe40003f85270 */
[----:B------:R-:W-:-:S02]  /*51f0*/  LOP3.LUT R45, R2, 0x100, RZ, 0xfc, !PT ;  /* 0x00000100022d7812 */ /* 0x000fc400078efcff */
[----:B------:R-:W-:Y:S02]  /*5200*/  ISETP.NE.AND P5, PT, R47, RZ, PT ;  /* 0x000000ff2f00720c */ /* 0x000fe40003fa5270 */
[C---:B------:R-:W-:Y:S02]  /*5210*/  LOP3.LUT R46, R2.reuse, 0x140, RZ, 0xfc, !PT ;  /* 0x00000140022e7812 */ /* 0x040fe400078efcff */
[----:B-1----:R-:W-:Y:S02]  /*5220*/  LOP3.LUT R19, R2, 0x2c0, RZ, 0xfc, !PT ;  /* 0x000002c002137812 */ /* 0x002fe400078efcff */
[----:B------:R-:W-:Y:S02]  /*5230*/  LEA.HI R30, R30, UR4, RZ, 0x1e ;  /* 0x000000041e1e7c11 */ /* 0x000fe4000f8ff0ff */
[----:B------:R-:W-:Y:S02]  /*5240*/  ISETP.NE.AND P6, PT, R51, RZ, PT ;  /* 0x000000ff3300720c */ /* 0x000fe40003fc5270 */
[----:B------:R-:W-:-:S02]  /*5250*/  LOP3.LUT R47, R2, 0x180, RZ, 0xfc, !PT ;  /* 0x00000180022f7812 */ /* 0x000fc400078efcff */
[----:B------:R-:W-:Y:S02]  /*5260*/  LEA.HI R34, R34, UR4, RZ, 0x1e ;  /* 0x0000000422227c11 */ /* 0x000fe4000f8ff0ff */
[C---:B------:R-:W-:Y:S02]  /*5270*/  LOP3.LUT R49, R2.reuse, 0x1c0, RZ, 0xfc, !PT ;  /* 0x000001c002317812 */ /* 0x040fe400078efcff */
[C---:B------:R-:W-:Y:S02]  /*5280*/  LOP3.LUT R51, R2.reuse, 0x200, RZ, 0xfc, !PT ;  /* 0x0000020002337812 */ /* 0x040fe400078efcff */
[C---:B------:R-:W-:Y:S02]  /*5290*/  LOP3.LUT R53, R2.reuse, 0x240, RZ, 0xfc, !PT ;  /* 0x0000024002357812 */ /* 0x040fe400078efcff */
[C---:B------:R-:W-:Y:S02]  /*52a0*/  LOP3.LUT R55, R2.reuse, 0x280, RZ, 0xfc, !PT ;  /* 0x0000028002377812 */ /* 0x040fe400078efcff */
[----:B------:R-:W-:-:S02]  /*52b0*/  LOP3.LUT R26, R2, 0x300, RZ, 0xfc, !PT ;  /* 0x00000300021a7812 */ /* 0x000fc400078efcff */
[C---:B------:R-:W-:Y:S02]  /*52c0*/  LOP3.LUT R57, R2.reuse, 0x340, RZ, 0xfc, !PT ;  /* 0x0000034002397812 */ /* 0x040fe400078efcff */
[C---:B------:R-:W-:Y:S02]  /*52d0*/  LOP3.LUT R59, R2.reuse, 0x380, RZ, 0xfc, !PT ;  /* 0x00000380023b7812 */ /* 0x040fe400078efcff */
[----:B------:R-:W-:Y:S02]  /*52e0*/  LOP3.LUT R61, R2, 0x3c0, RZ, 0xfc, !PT ;  /* 0x000003c0023d7812 */ /* 0x000fe400078efcff */
[----:B------:R-:W-:Y:S02]  /*52f0*/  LEA.HI R44, R44, UR4, RZ, 0x1e ;  /* 0x000000042c2c7c11 */ /* 0x000fe4000f8ff0ff */
[----:B------:R-:W-:Y:S02]  /*5300*/  LEA.HI R2, R45, UR4, RZ, 0x1e ;  /* 0x000000042d027c11 */ /* 0x000fe4000f8ff0ff */
[----:B------:R-:W-:-:S02]  /*5310*/  LEA.HI R46, R46, UR4, RZ, 0x1e ;  /* 0x000000042e2e7c11 */ /* 0x000fc4000f8ff0ff */
[----:B------:R-:W-:Y:S01]  /*5320*/  LEA.HI R58, R19, UR4, RZ, 0x1e ;  /* 0x00000004133a7c11 */ /* 0x000fe2000f8ff0ff */
[----:B------:R-:W-:Y:S01]  /*5330*/  IMAD R19, R3, 0x4, R30 ;  /* 0x0000000403137824 */ /* 0x000fe200078e021e */
[----:B------:R-:W-:Y:S01]  /*5340*/  LEA.HI R48, R47, UR4, RZ, 0x1e ;  /* 0x000000042f307c11 */ /* 0x000fe2000f8ff0ff */
[----:B------:R-:W-:Y:S01]  /*5350*/  IMAD R34, R3, 0x4, R34 ;  /* 0x0000000403227824 */ /* 0x000fe200078e0222 */
[----:B------:R-:W-:Y:S01]  /*5360*/  LEA.HI R50, R49, UR4, RZ, 0x1e ;  /* 0x0000000431327c11 */ /* 0x000fe2000f8ff0ff */
[----:B------:R-:W-:Y:S01]  /*5370*/  IMAD R45, R3, 0x4, R44 ;  /* 0x00000004032d7824 */ /* 0x000fe200078e022c */
[----:B------:R-:W-:Y:S02]  /*5380*/  LEA.HI R52, R51, UR4, RZ, 0x1e ;  /* 0x0000000433347c11 */ /* 0x000fe4000f8ff0ff */
[----:B------:R-:W-:Y:S01]  /*5390*/  LEA.HI R60, R26, UR4, RZ, 0x1e ;  /* 0x000000041a3c7c11 */ /* 0x000fe2000f8ff0ff */
[----:B------:R-:W-:Y:S01]  /*53a0*/  IMAD R26, R3, 0x4, R2 ;  /* 0x00000004031a7824 */ /* 0x000fe200078e0202 */
[----:B------:R-:W-:Y:S01]  /*53b0*/  LEA.HI R54, R53, UR4, RZ, 0x1e ;  /* 0x0000000435367c11 */ /* 0x000fe2000f8ff0ff */
[----:B------:R-:W-:Y:S01]  /*53c0*/  IMAD R46, R3, 0x4, R46 ;  /* 0x00000004032e7824 */ /* 0x000fe200078e022e */
[----:B------:R-:W-:Y:S01]  /*53d0*/  LEA.HI R56, R55, UR4, RZ, 0x1e ;  /* 0x0000000437387c11 */ /* 0x000fe2000f8ff0ff */
[C---:B------:R-:W-:Y:S01]  /*53e0*/  IMAD R48, R3.reuse, 0x4, R48 ;  /* 0x0000000403307824 */ /* 0x040fe200078e0230 */
[----:B------:R1:W-:Y:S01]  /*53f0*/  STS [R19+0x100], R18 ;  /* 0x0001001213007388 */ /* 0x0003e20000000800 */
[----:B------:R-:W-:Y:S01]  /*5400*/  IMAD R50, R3, 0x4, R50 ;  /* 0x0000000403327824 */ /* 0x000fe200078e0232 */
[----:B------:R-:W-:Y:S01]  /*5410*/  LEA.HI R62, R57, UR4, RZ, 0x1e ;  /* 0x00000004393e7c11 */ /* 0x000fe2000f8ff0ff */
[----:B------:R-:W-:Y:S01]  /*5420*/  IMAD R52, R3, 0x4, R52 ;  /* 0x0000000403347824 */ /* 0x000fe200078e0234 */
[----:B------:R2:W-:Y:S01]  /*5430*/  STS [R34+0x200], R9 ;  /* 0x0002000922007388 */ /* 0x0005e20000000800 */
[----:B------:R-:W-:Y:S01]  /*5440*/  LEA.HI R64, R59, UR4, RZ, 0x1e ;  /* 0x000000043b407c11 */ /* 0x000fe2000f8ff0ff */
[----:B------:R-:W-:-:S02]  /*5450*/  IMAD R54, R3, 0x4, R54 ;  /* 0x0000000403367824 */ /* 0x000fc400078e0236 */
[----:B------:R-:W-:Y:S01]  /*5460*/  STS [R45+0x300], R16 ;  /* 0x000300102d007388 */ /* 0x000fe20000000800 */
[----:B------:R-:W-:Y:S01]  /*5470*/  LEA.HI R66, R61, UR4, RZ, 0x1e ;  /* 0x000000043d427c11 */ /* 0x000fe2000f8ff0ff */
[C---:B------:R-:W-:Y:S02]  /*5480*/  IMAD R47, R3.reuse, 0x4, R56 ;  /* 0x00000004032f7824 */ /* 0x040fe400078e0238 */
[----:B------:R-:W-:Y:S01]  /*5490*/  STS [R26+0x400], R17 ;  /* 0x000400111a007388 */ /* 0x000fe20000000800 */
[----:B------:R-:W-:-:S03]  /*54a0*/  IMAD R58, R3, 0x4, R58 ;  /* 0x00000004033a7824 */ /* 0x000fc600078e023a */
        /* <DEDUP_REMOVED lines=9> */
[----:B------:R-:W-:-:S03]  /*5540*/  IMAD.SHL.U32 R2, R63, 0x4, RZ ;  /* 0x000000043f027824 */ /* 0x000fc600078e00ff */
[----:B------:R-:W-:Y:S04]  /*5550*/  STS [R47+0xa00], R20 ;  /* 0x000a00142f007388 */ /* 0x000fe80000000800 */
[----:B------:R-:W-:Y:S04]  /*5560*/  STS [R58+0xb00], R11 ;  /* 0x000b000b3a007388 */ /* 0x000fe80000000800 */
[----:B------:R3:W-:Y:S04]  /*5570*/  STS [R49+0xc00], R12 ;  /* 0x000c000c31007388 */ /* 0x0007e80000000800 */
[----:B------:R4:W-:Y:S01]  /*5580*/  STS [R62+0xd00], R13 ;  /* 0x000d000d3e007388 */ /* 0x0009e20000000800 */
[----:B------:R-:W-:-:S03]  /*5590*/  LOP3.LUT R2, R2, 0x3fc, RZ, 0xc0, !PT ;  /* 0x000003fc02027812 */ /* 0x000fc600078ec0ff */
[----:B------:R-:W-:Y:S04]  /*55a0*/  STS [R51+0xe00], R14 ;  /* 0x000e000e33007388 */ /* 0x000fe80000000800 */
[----:B------:R5:W-:Y:S01]  /*55b0*/  STS [R66+0xf00], R15 ;  /* 0x000f000f42007388 */ /* 0x000be20000000800 */
[----:B------:R-:W-:Y:S01]  /*55c0*/  IMAD.SHL.U32 R3, R4, 0x4, RZ ;  /* 0x0000000404037824 */ /* 0x000fe200078e00ff */
[C---:B------:R-:W-:Y:S02]  /*55d0*/  LOP3.LUT R30, R2.reuse, 0x400, RZ, 0xfc, !PT ;  /* 0x00000400021e7812 */ /* 0x040fe400078efcff */
[C---:B------:R-:W-:Y:S02]  /*55e0*/  LOP3.LUT R44, R2.reuse, 0x800, RZ, 0xfc, !PT ;  /* 0x00000800022c7812 */ /* 0x040fe400078efcff */
[----:B------:R-:W-:-:S02]  /*55f0*/  LOP3.LUT R53, R2, 0xc00, RZ, 0xfc, !PT ;  /* 0x00000c0002357812 */ /* 0x000fc400078efcff */
[----:B------:R-:W-:Y:S02]  /*5600*/  LOP3.LUT R3, R8, 0x3c, R3, 0xf8, !PT ;  /* 0x0000003c08037812 */ /* 0x000fe400078ef803 */
[----:B------:R-:W-:Y:S02]  /*5610*/  LOP3.LUT R8, R63, 0xf0, RZ, 0xc0, !PT ;  /* 0x000000f03f087812 */ /* 0x000fe400078ec0ff */
[----:B------:R-:W-:Y:S02]  /*5620*/  SHF.R.U32.HI R30, RZ, 0x2, R30 ;  /* 0x00000002ff1e7819 */ /* 0x000fe4000001161e */
[----:B------:R-:W-:Y:S02]  /*5630*/  SHF.R.U32.HI R44, RZ, 0x2, R44 ;  /* 0x00000002ff2c7819 */ /* 0x000fe4000001162c */
[----:B------:R-:W-:Y:S01]  /*5640*/  SHF.R.U32.HI R55, RZ, 0x2, R53 ;  /* 0x00000002ff377819 */ /* 0x000fe20000011635 */
[----:B------:R-:W-:Y:S01]  /*5650*/  VIADD R53, R8, UR4 ;  /* 0x0000000408357c36 */ /* 0x000fe20008000000 */
[----:B------:R-:W-:-:S02]  /*5660*/  LOP3.LUT R30, R30, 0x1f0, RZ, 0xc0, !PT ;  /* 0x000001f01e1e7812 */ /* 0x000fc400078ec0ff */
[----:B------:R-:W-:Y:S02]  /*5670*/  LOP3.LUT R44, R44, 0x2f0, RZ, 0xc0, !PT ;  /* 0x000002f02c2c7812 */ /* 0x000fe400078ec0ff */
[----:B------:R-:W-:Y:S01]  /*5680*/  LOP3.LUT R8, R55, 0x3f0, RZ, 0xc0, !PT ;  /* 0x000003f037087812 */ /* 0x000fe200078ec0ff */
[----:B-1----:R-:W-:Y:S02]  /*5690*/  VIADD R19, R30, UR4 ;  /* 0x000000041e137c36 */ /* 0x002fe40008000000 */
[----:B------:R-:W-:Y:S02]  /*56a0*/  VIADD R55, R44, UR4 ;  /* 0x000000042c377c36 */ /* 0x000fe40008000000 */
[----:B------:R-:W-:Y:S01]  /*56b0*/  IMAD R53, R2, 0x4, R53 ;  /* 0x0000000402357824 */ /* 0x000fe200078e0235 */
[----:B------:R-:W-:Y:S01]  /*56c0*/  BAR.SYNC.DEFER_BLOCKING 0x0 ;  /* 0x0000000000007b1d */ /* 0x000fe20000010000 */
[----:B------:R-:W-:Y:S02]  /*56d0*/  VIADD R57, R8, UR4 ;  /* 0x0000000408397c36 */ /* 0x000fe40008000000 */
[----:B------:R-:W-:-:S02]  /*56e0*/  IMAD R19, R2, 0x4, R19 ;  /* 0x0000000402137824 */ /* 0x000fc400078e0213 */
[----:B------:R-:W-:Y:S01]  /*56f0*/  IMAD R55, R2, 0x4, R55 ;  /* 0x0000000402377824 */ /* 0x000fe200078e0237 */
[----:B------:R-:W-:Y:S01]  /*5700*/  LEA.HI R6, R6, R3, RZ, 0xa ;  /* 0x0000000306067211 */ /* 0x000fe200078f50ff */
[----:B------:R-:W-:Y:S01]  /*5710*/  IMAD R18, R2, 0x4, R57 ;  /* 0x0000000402127824 */ /* 0x000fe200078e0239 */
[----:B--2---:R-:W1:Y:S01]  /*5720*/  LDC.64 R8, c[0x0][0x218] ;  /* 0x00008600ff087b82 */ /* 0x004e620000000a00 */
[----:B------:R-:W-:Y:S02]  /*5730*/  ISETP.NE.AND P2, PT, R140, RZ, PT ;  /* 0x000000ff8c00720c */ /* 0x000fe40003f45270 */
[----:B------:R-:W-:Y:S02]  /*5740*/  ISETP.NE.AND P0, PT, R153, RZ, PT ;  /* 0x000000ff9900720c */ /* 0x000fe40003f05270 */
[----:B------:R-:W-:Y:S01]  /*5750*/  ISETP.NE.AND P1, PT, R154, RZ, PT ;  /* 0x000000ff9a00720c */ /* 0x000fe20003f25270 */
[----:B---3--:R-:W-:Y:S01]  /*5760*/  IMAD R12, R5, 0x60, R0 ;  /* 0x00000060050c7824 */ /* 0x008fe200078e0200 */
[----:B------:R-:W-:Y:S01]  /*5770*/  LOP3.LUT R2, R6, 0xfffffc00, RZ, 0xc0, !PT ;  /* 0xfffffc0006027812 */ /* 0x000fe200078ec0ff */
[----:B------:R-:W-:Y:S01]  /*5780*/  ULDC.64 UR4, c[0x0][0x220] ;  /* 0x0000880000047ab9 */ /* 0x000fe20000000a00 */
[----:B------:R-:W2:Y:S04]  /*5790*/  LDS.128 R72, [R53] ;  /* 0x0000000035487984 */ /* 0x000ea80000000c00 */
[----:B------:R-:W3:Y:S04]  /*57a0*/  LDS.128 R44, [R19+0x1000] ;  /* 0x00100000132c7984 */ /* 0x000ee80000000c00 */
[----:B------:R-:W2:Y:S04]  /*57b0*/  LDS.128 R56, [R55+0x2000] ;  /* 0x0020000037387984 */ /* 0x000ea80000000c00 */
[----:B------:R-:W2:Y:S01]  /*57c0*/  LDS.128 R68, [R18+0x3000] ;  /* 0x0030000012447984 */ /* 0x000ea20000000c00 */
[----:B------:R-:W-:Y:S01]  /*57d0*/  IMAD.IADD R3, R3, 0x1, -R2 ;  /* 0x0000000103037824 */ /* 0x000fe200078e0a02 */
[----:B------:R-:W-:-:S02]  /*57e0*/  SHF.R.U32.HI R2, RZ, 0x4, R4 ;  /* 0x00000004ff027819 */ /* 0x000fc40000011604 */
[----:B------:R-:W-:Y:S02]  /*57f0*/  SEL R40, R40, 0x7, P2 ;  /* 0x0000000728287807 */ /* 0x000fe40001000000 */
[----:B------:R-:W-:Y:S02]  /*5800*/  SGXT.U32 R2, R2, 0x4 ;  /* 0x000000040202781a */ /* 0x000fe40000000000 */
[----:B------:R-:W-:Y:S02]  /*5810*/  SHF.R.S32.HI R6, RZ, 0xa, R6 ;  /* 0x0000000aff067819 */ /* 0x000fe40000011406 */
[----:B------:R-:W-:Y:S02]  /*5820*/  ISETP.NE.AND P2, PT, R163, RZ, PT ;  /* 0x000000ffa300720c */ /* 0x000fe40003f45270 */
[----:B------:R-:W-:Y:S01]  /*5830*/  LOP3.LUT R2, R7, R2, RZ, 0xfc, !PT ;  /* 0x0000000207027212 */ /* 0x000fe200078efcff */
[----:B------:R-:W-:Y:S01]  /*5840*/  IMAD R6, R6, 0x18000, R3 ;  /* 0x0001800006067824 */ /* 0x000fe200078e0203 */
[----:B------:R-:W-:-:S02]  /*5850*/  SEL R36, R36, 0x8, P2 ;  /* 0x0000000824247807 */ /* 0x000fc40001000000 */
[----:B------:R-:W-:Y:S02]  /*5860*/  SEL R24, R24, 0x8, P0 ;  /* 0x0000000818187807 */ /* 0x000fe40000000000 */
[----:B------:R-:W-:Y:S02]  /*5870*/  ISETP.NE.AND P2, PT, R157, RZ, PT ;  /* 0x000000ff9d00720c */ /* 0x000fe40003f45270 */
[C---:B------:R-:W-:Y:S02]  /*5880*/  LOP3.LUT R3, R2.reuse, 0x10, RZ, 0xfc, !PT ;  /* 0x0000001002037812 */ /* 0x040fe400078efcff */
[C---:B------:R-:W-:Y:S02]  /*5890*/  ISETP.GE.AND P0, PT, R2.reuse, 0x60, PT ;  /* 0x000000600200780c */ /* 0x040fe40003f06270 */
[C---:B------:R-:W-:Y:S02]  /*58a0*/  LOP3.LUT R4, R2.reuse, 0x20, RZ, 0xfc, !PT ;  /* 0x0000002002047812 */ /* 0x040fe400078efcff */
[----:B------:R-:W-:-:S02]  /*58b0*/  LOP3.LUT R5, R2, 0x30, RZ, 0xfc, !PT ;  /* 0x0000003002057812 */ /* 0x000fc400078efcff */
[----:B------:R-:W-:Y:S01]  /*58c0*/  SEL R7, R32, 0x8, P1 ;  /* 0x0000000820077807 */ /* 0x000fe20000800000 */
[----:B------:R-:W-:Y:S01]  /*58d0*/  IMAD R11, R2, 0x400, R6 ;  /* 0x00000400020b7824 */ /* 0x000fe200078e0206 */
[----:B------:R-:W-:Y:S02]  /*58e0*/  SEL R38, R38, 0x8, P2 ;  /* 0x0000000826267807 */ /* 0x000fe40001000000 */
[----:B------:R-:W-:Y:S02]  /*58f0*/  ISETP.GE.AND P1, PT, R3, 0x60, PT ;  /* 0x000000600300780c */ /* 0x000fe40003f26270 */
[----:B------:R-:W-:Y:S02]  /*5900*/  SEL R40, R40, 0x8, P3 ;  /* 0x0000000828287807 */ /* 0x000fe40001800000 */
[----:B------:R-:W-:Y:S02]  /*5910*/  ISETP.GE.AND P2, PT, R4, 0x60, PT ;  /* 0x000000600400780c */ /* 0x000fe40003f46270 */
[----:B------:R-:W-:-:S02]  /*5920*/  SEL R41, R41, 0x8, P4 ;  /* 0x0000000829297807 */ /* 0x000fc40002000000 */
[----:B------:R-:W-:Y:S01]  /*5930*/  ISETP.GE.AND P3, PT, R5, 0x60, PT ;  /* 0x000000600500780c */ /* 0x000fe20003f66270 */
[--C-:B----4-:R-:W-:Y:S01]  /*5940*/  IMAD R13, R3, 0x400, R6.reuse ;  /* 0x00000400030d7824 */ /* 0x110fe200078e0206 */
[----:B------:R-:W-:Y:S01]  /*5950*/  ISETP.GE.AND P4, PT, R0, 0x60, PT ;  /* 0x000000600000780c */ /* 0x000fe20003f86270 */
[----:B-----5:R-:W-:Y:S02]  /*5960*/  IMAD R15, R4, 0x400, R6 ;  /* 0x00000400040f7824 */ /* 0x020fe400078e0206 */
[----:B-1----:R-:W-:Y:S01]  /*5970*/  IMAD.WIDE R2, R11, 0x4, R8 ;  /* 0x000000040b027825 */ /* 0x002fe200078e0208 */
[----:B------:R-:W-:-:S03]  /*5980*/  PRMT R38, R7, 0x3340, R38 ;  /* 0x0000334007267816 */ /* 0x000fc60000000026 */
[----:B------:R-:W-:Y:S02]  /*5990*/  IMAD R17, R5, 0x400, R6 ;  /* 0x0000040005117824 */ /* 0x000fe400078e0206 */
[----:B------:R-:W-:Y:S01]  /*59a0*/  IMAD.WIDE R4, R13, 0x4, R8 ;  /* 0x000000040d047825 */ /* 0x000fe200078e0208 */
[----:B------:R-:W-:Y:S01]  /*59b0*/  PRMT R31, R31, 0x3340, R10 ;  /* 0x000033401f1f7816 */ /* 0x000fe2000000000a */
[----:B--2---:R1:W-:Y:S01]  /*59c0*/  @!P0 STG.E.128 desc[UR6][R2.64], R72 ;  /* 0x0000004802008986 */ /* 0x0043e2000c101d06 */
[----:B------:R-:W-:Y:S01]  /*59d0*/  SEL R42, R42, 0x8, P5 ;  /* 0x000000082a2a7807 */ /* 0x000fe20002800000 */
[--C-:B------:R-:W-:Y:S01]  /*59e0*/  IMAD.WIDE R6, R15, 0x4, R8.reuse ;  /* 0x000000040f067825 */ /* 0x100fe200078e0208 */
[----:B------:R-:W-:Y:S02]  /*59f0*/  SEL R43, R43, 0x8, P6 ;  /* 0x000000082b2b7807 */ /* 0x000fe40003000000 */
[----:B------:R-:W-:Y:S01]  /*5a00*/  IADD3 R10, P0, R12, UR4, RZ ;  /* 0x000000040c0a7c10 */ /* 0x000fe2000ff1e0ff */
[----:B------:R-:W-:Y:S01]  /*5a10*/  IMAD.WIDE R8, R17, 0x4, R8 ;  /* 0x0000000411087825 */ /* 0x000fe200078e0208 */
[----:B------:R-:W-:Y:S01]  /*5a20*/  PRMT R39, R39, 0x3340, R36 ;  /* 0x0000334027277816 */ /* 0x000fe20000000024 */
[----:B---3--:R1:W-:Y:S01]  /*5a30*/  @!P1 STG.E.128 desc[UR6][R4.64], R44 ;  /* 0x0000002c04009986 */ /* 0x0083e2000c101d06 */
[----:B------:R-:W-:-:S02]  /*5a40*/  PRMT R22, R33, 0x3340, R22 ;  /* 0x0000334021167816 */ /* 0x000fc40000000016 */
[----:B------:R-:W-:Y:S01]  /*5a50*/  PRMT R37, R37, 0x3340, R28 ;  /* 0x0000334025257816 */ /* 0x000fe2000000001c */
[----:B0-----:R1:W-:Y:S01]  /*5a60*/  @!P2 STG.E.128 desc[UR6][R6.64], R56 ;  /* 0x000000380600a986 */ /* 0x0013e2000c101d06 */
[----:B------:R-:W-:Y:S02]  /*5a70*/  PRMT R24, R35, 0x3340, R24 ;  /* 0x0000334023187816 */ /* 0x000fe40000000018 */
[----:B------:R-:W-:Y:S01]  /*5a80*/  PRMT R41, R40, 0x3340, R41 ;  /* 0x0000334028297816 */ /* 0x000fe20000000029 */
[----:B------:R1:W-:Y:S01]  /*5a90*/  @!P3 STG.E.128 desc[UR6][R8.64], R68 ;  /* 0x000000440800b986 */ /* 0x0003e2000c101d06 */
[----:B------:R-:W-:Y:S02]  /*5aa0*/  PRMT R42, R42, 0x3340, R43 ;  /* 0x000033402a2a7816 */ /* 0x000fe4000000002b */
[----:B------:R-:W-:Y:S02]  /*5ab0*/  LEA.HI.X.SX32 R11, R12, UR5, 0x1, P0 ;  /* 0x000000050c0b7c11 */ /* 0x000fe400080f0eff */
[----:B------:R-:W-:-:S02]  /*5ac0*/  PRMT R38, R39, 0x5410, R38 ;  /* 0x0000541027267816 */ /* 0x000fc40000000026 */
[----:B------:R-:W-:Y:S02]  /*5ad0*/  PRMT R36, R22, 0x5410, R31 ;  /* 0x0000541016247816 */ /* 0x000fe4000000001f */
[----:B------:R-:W-:Y:S02]  /*5ae0*/  PRMT R37, R37, 0x5410, R24 ;  /* 0x0000541025257816 */ /* 0x000fe40000000018 */
[----:B------:R-:W-:Y:S01]  /*5af0*/  PRMT R39, R41, 0x5410, R42 ;  /* 0x0000541029277816 */ /* 0x000fe2000000002a */
[----:B------:R-:W-:Y:S06]  /*5b00*/  @P4 EXIT ;  /* 0x000000000000494d */ /* 0x000fec0003800000 */
[----:B------:R-:W-:Y:S01]  /*5b10*/  STG.E.128 desc[UR6][R10.64], R36 ;  /* 0x000000240a007986 */ /* 0x000fe2000c101d06 */
[----:B------:R-:W-:Y:S05]  /*5b20*/  EXIT ;  /* 0x000000000000794d */ /* 0x000fea0003800000 */
.L_x_0:
[----:B------:R-:W-:-:S00]  /*5b30*/  BRA `(.L_x_0) ;  /* 0xfffffffc00fc7947 */ /* 0x000fc0000383ffff */
[----:B------:R-:W-:-:S00]  /*5b40*/  NOP ;  /* 0x0000000000007918 */ /* 0x000fc00000000000 */
        /* <DEDUP_REMOVED lines=11> */
.L_x_1:


//--------------------- .nv.shared.triton_poi_fused_max_pool2d_with_indices_5 --------------------------
	.section	.nv.shared.triton_poi_fused_max_pool2d_with_indices_5,"aw",@nobits
	.sectionflags	@""
	.align	16
	.zero		1024


//--------------------- .nv.constant0.triton_poi_fused_max_pool2d_with_indices_5 --------------------------
	.section	.nv.constant0.triton_poi_fused_max_pool2d_with_indices_5,"a",@progbits
	.sectionflags	@""
	.align	4
.nv.constant0.triton_poi_fused_max_pool2d_with_indices_5:
	.zero		560
